//
// Generated by NVIDIA NVVM Compiler
//
// Compiler Build ID: CL-36424714
// Cuda compilation tools, release 13.0, V13.0.88
// Based on NVVM 20.0.0
//

.version 9.0
.target sm_100
.address_size 64

	// .globl	FluffySeed2A
.const .align 8 .b8 nonce[32];
.const .align 8 .b8 recovery[336];
// _ZZ12FluffySeed2AE3tmp has been demoted
// _ZZ12FluffySeed2AE8counters has been demoted
// _ZZ12FluffySeed2BE3tmp has been demoted
// _ZZ12FluffySeed2BE8counters has been demoted
// _ZZ11FluffyRoundE9ecounters has been demoted
// _ZZ13FluffyRound_JE9ecounters has been demoted
// _ZZ10FluffyTailE7destIdx has been demoted
// _ZZ14FluffyRecoveryE6nonces has been demoted

.visible .entry FluffySeed2A(
	.param .u64 .ptr .align 1 FluffySeed2A_param_0,
	.param .u64 .ptr .align 1 FluffySeed2A_param_1
)
{
	.local .align 16 .b8 	__local_depot0[512];
	.reg .b64 	%SP;
	.reg .b64 	%SPL;
	.reg .pred 	%p<11>;
	.reg .b32 	%r<213>;
	.reg .b64 	%rd<165>;
	// demoted variable
	.shared .align 8 .b8 _ZZ12FluffySeed2AE3tmp[8192];
	// demoted variable
	.shared .align 4 .b8 _ZZ12FluffySeed2AE8counters[256];
	mov.u64 	%SPL, __local_depot0;
	ld.param.u64 	%rd26, [FluffySeed2A_param_0];
	ld.param.u64 	%rd27, [FluffySeed2A_param_1];
	cvta.to.global.u64 	%rd1, %rd26;
	cvta.to.global.u64 	%rd2, %rd27;
	add.u64 	%rd3, %SPL, 0;
	mov.u32 	%r1, %tid.x;
	setp.gt.u32 	%p1, %r1, 63;
	shl.b32 	%r16, %r1, 2;
	mov.u32 	%r17, _ZZ12FluffySeed2AE8counters;
	add.s32 	%r2, %r17, %r16;
	@%p1 bra 	$L__BB0_2;
	mov.b32 	%r18, 0;
	st.shared.u32 	[%r2], %r18;
$L__BB0_2:
	bar.sync 	0;
	mov.u32 	%r20, %ctaid.x;
	mov.u32 	%r21, %ntid.x;
	mad.lo.s32 	%r22, %r21, %r20, %r1;
	shl.b32 	%r3, %r22, 11;
	ld.const.u64 	%rd4, [nonce+16];
	mov.b32 	%r210, 0;
	ld.const.u64 	%rd5, [nonce+24];
	ld.const.u64 	%rd6, [nonce+8];
	ld.const.u64 	%rd7, [nonce];
$L__BB0_3:
	add.s32 	%r24, %r3, %r210;
	cvt.u64.u32 	%rd158, %r24;
	mov.b32 	%r211, 0;
	mov.u64 	%rd159, %rd3;
	mov.u64 	%rd160, %rd7;
	mov.u64 	%rd161, %rd6;
	mov.u64 	%rd162, %rd4;
	mov.u64 	%rd163, %rd5;
$L__BB0_4:
	xor.b64  	%rd29, %rd163, %rd158;
	add.s64 	%rd30, %rd160, %rd161;
	add.s64 	%rd31, %rd162, %rd29;
	mov.b64 	{%r25, %r26}, %rd161;
	shf.l.wrap.b32 	%r27, %r25, %r26, 13;
	shf.l.wrap.b32 	%r28, %r26, %r25, 13;
	mov.b64 	%rd32, {%r28, %r27};
	mov.b64 	{%r29, %r30}, %rd29;
	shf.l.wrap.b32 	%r31, %r29, %r30, 16;
	shf.l.wrap.b32 	%r32, %r30, %r29, 16;
	mov.b64 	%rd33, {%r32, %r31};
	xor.b64  	%rd34, %rd30, %rd32;
	xor.b64  	%rd35, %rd31, %rd33;
	mov.b64 	{%r33, %r34}, %rd30;
	mov.b64 	%rd36, {%r34, %r33};
	add.s64 	%rd37, %rd34, %rd31;
	add.s64 	%rd38, %rd36, %rd35;
	mov.b64 	{%r35, %r36}, %rd34;
	shf.l.wrap.b32 	%r37, %r35, %r36, 17;
	shf.l.wrap.b32 	%r38, %r36, %r35, 17;
	mov.b64 	%rd39, {%r38, %r37};
	mov.b64 	{%r39, %r40}, %rd35;
	shf.l.wrap.b32 	%r41, %r39, %r40, 21;
	shf.l.wrap.b32 	%r42, %r40, %r39, 21;
	mov.b64 	%rd40, {%r42, %r41};
	xor.b64  	%rd41, %rd39, %rd37;
	xor.b64  	%rd42, %rd38, %rd40;
	mov.b64 	{%r43, %r44}, %rd37;
	mov.b64 	%rd43, {%r44, %r43};
	add.s64 	%rd44, %rd38, %rd41;
	add.s64 	%rd45, %rd43, %rd42;
	mov.b64 	{%r45, %r46}, %rd41;
	shf.l.wrap.b32 	%r47, %r45, %r46, 13;
	shf.l.wrap.b32 	%r48, %r46, %r45, 13;
	mov.b64 	%rd46, {%r48, %r47};
	mov.b64 	{%r49, %r50}, %rd42;
	shf.l.wrap.b32 	%r51, %r49, %r50, 16;
	shf.l.wrap.b32 	%r52, %r50, %r49, 16;
	mov.b64 	%rd47, {%r52, %r51};
	xor.b64  	%rd48, %rd44, %rd46;
	xor.b64  	%rd49, %rd45, %rd47;
	mov.b64 	{%r53, %r54}, %rd44;
	mov.b64 	%rd50, {%r54, %r53};
	add.s64 	%rd51, %rd48, %rd45;
	add.s64 	%rd52, %rd50, %rd49;
	mov.b64 	{%r55, %r56}, %rd48;
	shf.l.wrap.b32 	%r57, %r55, %r56, 17;
	shf.l.wrap.b32 	%r58, %r56, %r55, 17;
	mov.b64 	%rd53, {%r58, %r57};
	mov.b64 	{%r59, %r60}, %rd49;
	shf.l.wrap.b32 	%r61, %r59, %r60, 21;
	shf.l.wrap.b32 	%r62, %r60, %r59, 21;
	mov.b64 	%rd54, {%r62, %r61};
	xor.b64  	%rd55, %rd53, %rd51;
	xor.b64  	%rd56, %rd52, %rd54;
	xor.b64  	%rd57, %rd52, %rd158;
	mov.b64 	{%r63, %r64}, %rd51;
	mov.b64 	%rd58, {%r64, %r63};
	xor.b64  	%rd59, %rd58, 255;
	add.s64 	%rd60, %rd57, %rd55;
	add.s64 	%rd61, %rd59, %rd56;
	mov.b64 	{%r65, %r66}, %rd55;
	shf.l.wrap.b32 	%r67, %r65, %r66, 13;
	shf.l.wrap.b32 	%r68, %r66, %r65, 13;
	mov.b64 	%rd62, {%r68, %r67};
	mov.b64 	{%r69, %r70}, %rd56;
	shf.l.wrap.b32 	%r71, %r69, %r70, 16;
	shf.l.wrap.b32 	%r72, %r70, %r69, 16;
	mov.b64 	%rd63, {%r72, %r71};
	xor.b64  	%rd64, %rd60, %rd62;
	xor.b64  	%rd65, %rd61, %rd63;
	mov.b64 	{%r73, %r74}, %rd60;
	mov.b64 	%rd66, {%r74, %r73};
	add.s64 	%rd67, %rd64, %rd61;
	add.s64 	%rd68, %rd66, %rd65;
	mov.b64 	{%r75, %r76}, %rd64;
	shf.l.wrap.b32 	%r77, %r75, %r76, 17;
	shf.l.wrap.b32 	%r78, %r76, %r75, 17;
	mov.b64 	%rd69, {%r78, %r77};
	mov.b64 	{%r79, %r80}, %rd65;
	shf.l.wrap.b32 	%r81, %r79, %r80, 21;
	shf.l.wrap.b32 	%r82, %r80, %r79, 21;
	mov.b64 	%rd70, {%r82, %r81};
	xor.b64  	%rd71, %rd69, %rd67;
	xor.b64  	%rd72, %rd68, %rd70;
	mov.b64 	{%r83, %r84}, %rd67;
	mov.b64 	%rd73, {%r84, %r83};
	add.s64 	%rd74, %rd68, %rd71;
	add.s64 	%rd75, %rd73, %rd72;
	mov.b64 	{%r85, %r86}, %rd71;
	shf.l.wrap.b32 	%r87, %r85, %r86, 13;
	shf.l.wrap.b32 	%r88, %r86, %r85, 13;
	mov.b64 	%rd76, {%r88, %r87};
	mov.b64 	{%r89, %r90}, %rd72;
	shf.l.wrap.b32 	%r91, %r89, %r90, 16;
	shf.l.wrap.b32 	%r92, %r90, %r89, 16;
	mov.b64 	%rd77, {%r92, %r91};
	xor.b64  	%rd78, %rd74, %rd76;
	xor.b64  	%rd79, %rd75, %rd77;
	mov.b64 	{%r93, %r94}, %rd74;
	mov.b64 	%rd80, {%r94, %r93};
	add.s64 	%rd81, %rd78, %rd75;
	add.s64 	%rd82, %rd80, %rd79;
	mov.b64 	{%r95, %r96}, %rd78;
	shf.l.wrap.b32 	%r97, %r95, %r96, 17;
	shf.l.wrap.b32 	%r98, %r96, %r95, 17;
	mov.b64 	%rd83, {%r98, %r97};
	mov.b64 	{%r99, %r100}, %rd79;
	shf.l.wrap.b32 	%r101, %r99, %r100, 21;
	shf.l.wrap.b32 	%r102, %r100, %r99, 21;
	mov.b64 	%rd84, {%r102, %r101};
	xor.b64  	%rd85, %rd83, %rd81;
	xor.b64  	%rd86, %rd82, %rd84;
	mov.b64 	{%r103, %r104}, %rd81;
	mov.b64 	%rd87, {%r104, %r103};
	add.s64 	%rd88, %rd82, %rd85;
	add.s64 	%rd89, %rd87, %rd86;
	mov.b64 	{%r105, %r106}, %rd85;
	shf.l.wrap.b32 	%r107, %r105, %r106, 13;
	shf.l.wrap.b32 	%r108, %r106, %r105, 13;
	mov.b64 	%rd90, {%r108, %r107};
	mov.b64 	{%r109, %r110}, %rd86;
	shf.l.wrap.b32 	%r111, %r109, %r110, 16;
	shf.l.wrap.b32 	%r112, %r110, %r109, 16;
	mov.b64 	%rd91, {%r112, %r111};
	xor.b64  	%rd92, %rd88, %rd90;
	xor.b64  	%rd93, %rd89, %rd91;
	mov.b64 	{%r113, %r114}, %rd88;
	mov.b64 	%rd94, {%r114, %r113};
	add.s64 	%rd95, %rd92, %rd89;
	add.s64 	%rd96, %rd94, %rd93;
	mov.b64 	{%r115, %r116}, %rd92;
	shf.l.wrap.b32 	%r117, %r115, %r116, 17;
	shf.l.wrap.b32 	%r118, %r116, %r115, 17;
	mov.b64 	%rd97, {%r118, %r117};
	mov.b64 	{%r119, %r120}, %rd93;
	shf.l.wrap.b32 	%r121, %r119, %r120, 21;
	shf.l.wrap.b32 	%r122, %r120, %r119, 21;
	mov.b64 	%rd98, {%r122, %r121};
	xor.b64  	%rd99, %rd97, %rd95;
	xor.b64  	%rd100, %rd96, %rd98;
	mov.b64 	{%r123, %r124}, %rd95;
	mov.b64 	%rd101, {%r124, %r123};
	add.s64 	%rd102, %rd96, %rd99;
	add.s64 	%rd103, %rd101, %rd100;
	mov.b64 	{%r125, %r126}, %rd99;
	shf.l.wrap.b32 	%r127, %r125, %r126, 13;
	shf.l.wrap.b32 	%r128, %r126, %r125, 13;
	mov.b64 	%rd104, {%r128, %r127};
	mov.b64 	{%r129, %r130}, %rd100;
	shf.l.wrap.b32 	%r131, %r129, %r130, 16;
	shf.l.wrap.b32 	%r132, %r130, %r129, 16;
	mov.b64 	%rd105, {%r132, %r131};
	xor.b64  	%rd106, %rd102, %rd104;
	xor.b64  	%rd107, %rd103, %rd105;
	mov.b64 	{%r133, %r134}, %rd102;
	mov.b64 	%rd108, {%r134, %r133};
	add.s64 	%rd109, %rd106, %rd103;
	add.s64 	%rd160, %rd108, %rd107;
	mov.b64 	{%r135, %r136}, %rd106;
	shf.l.wrap.b32 	%r137, %r135, %r136, 17;
	shf.l.wrap.b32 	%r138, %r136, %r135, 17;
	mov.b64 	%rd110, {%r138, %r137};
	mov.b64 	{%r139, %r140}, %rd107;
	shf.l.wrap.b32 	%r141, %r139, %r140, 21;
	shf.l.wrap.b32 	%r142, %r140, %r139, 21;
	mov.b64 	%rd111, {%r142, %r141};
	xor.b64  	%rd161, %rd110, %rd109;
	xor.b64  	%rd163, %rd160, %rd111;
	mov.b64 	{%r143, %r144}, %rd109;
	mov.b64 	%rd162, {%r144, %r143};
	xor.b64  	%rd112, %rd162, %rd163;
	xor.b64  	%rd113, %rd112, %rd161;
	xor.b64  	%rd114, %rd113, %rd160;
	st.local.u64 	[%rd159], %rd114;
	add.s32 	%r211, %r211, 1;
	add.s64 	%rd159, %rd159, 8;
	add.s64 	%rd158, %rd158, 1;
	setp.ne.s32 	%p2, %r211, 64;
	@%p2 bra 	$L__BB0_4;
	ld.local.u64 	%rd21, [%rd3+504];
	mov.b32 	%r212, 0;
$L__BB0_6:
	mul.wide.u32 	%rd115, %r212, 8;
	add.s64 	%rd22, %rd3, %rd115;
	ld.local.u64 	%rd116, [%rd22];
	xor.b64  	%rd23, %rd116, %rd21;
	cvt.u32.u64 	%r146, %rd23;
	and.b32  	%r8, %r146, 63;
	bar.sync 	0;
	shl.b32 	%r147, %r146, 2;
	and.b32  	%r148, %r147, 252;
	mov.u32 	%r149, _ZZ12FluffySeed2AE8counters;
	add.s32 	%r150, %r149, %r148;
	atom.shared.add.u32 	%r151, [%r150], 1;
	shr.s32 	%r152, %r151, 31;
	shr.u32 	%r153, %r152, 28;
	add.s32 	%r154, %r151, %r153;
	and.b32  	%r155, %r154, -16;
	sub.s32 	%r9, %r151, %r155;
	and.b64  	%rd117, %rd23, 2305843005455597567;
	shl.b32 	%r156, %r146, 7;
	and.b32  	%r157, %r156, 8064;
	mov.u32 	%r158, _ZZ12FluffySeed2AE3tmp;
	add.s32 	%r10, %r158, %r157;
	shl.b32 	%r159, %r9, 3;
	add.s32 	%r160, %r10, %r159;
	st.shared.u64 	[%r160], %rd117;
	bar.sync 	0;
	setp.lt.s32 	%p3, %r151, 1;
	@%p3 bra 	$L__BB0_9;
	or.b32  	%r161, %r9, 8;
	setp.eq.s32 	%p4, %r161, 8;
	@%p4 bra 	$L__BB0_8;
	bra.uni 	$L__BB0_9;
$L__BB0_8:
	shl.b64 	%rd118, %rd23, 2;
	and.b64  	%rd119, %rd118, 252;
	add.s64 	%rd120, %rd2, %rd119;
	atom.global.add.u32 	%r162, [%rd120], 8;
	min.s32 	%r163, %r162, 8454136;
	mad.lo.s32 	%r164, %r8, 8454144, %r163;
	shr.s32 	%r165, %r164, 31;
	shr.u32 	%r166, %r165, 30;
	add.s32 	%r167, %r164, %r166;
	shr.s32 	%r168, %r167, 2;
	shl.b32 	%r169, %r9, 3;
	sub.s32 	%r170, %r10, %r169;
	atom.shared.exch.b64 	%rd121, [%r170+64], 0;
	atom.shared.exch.b64 	%rd122, [%r170+72], 0;
	atom.shared.exch.b64 	%rd123, [%r170+80], 0;
	atom.shared.exch.b64 	%rd124, [%r170+88], 0;
	mul.wide.s32 	%rd125, %r168, 32;
	add.s64 	%rd126, %rd1, %rd125;
	st.global.v2.u64 	[%rd126], {%rd121, %rd122};
	st.global.v2.u64 	[%rd126+16], {%rd123, %rd124};
	atom.shared.exch.b64 	%rd127, [%r170+96], 0;
	atom.shared.exch.b64 	%rd128, [%r170+104], 0;
	atom.shared.exch.b64 	%rd129, [%r170+112], 0;
	atom.shared.exch.b64 	%rd130, [%r170+120], 0;
	st.global.v2.u64 	[%rd126+32], {%rd127, %rd128};
	st.global.v2.u64 	[%rd126+48], {%rd129, %rd130};
$L__BB0_9:
	setp.eq.s32 	%p5, %r212, 62;
	mov.u64 	%rd164, %rd21;
	@%p5 bra 	$L__BB0_11;
	ld.local.u64 	%rd131, [%rd22+8];
	xor.b64  	%rd164, %rd131, %rd21;
$L__BB0_11:
	cvt.u32.u64 	%r171, %rd164;
	and.b32  	%r11, %r171, 63;
	bar.sync 	0;
	shl.b32 	%r172, %r171, 2;
	and.b32  	%r173, %r172, 252;
	mov.u32 	%r174, _ZZ12FluffySeed2AE8counters;
	add.s32 	%r175, %r174, %r173;
	atom.shared.add.u32 	%r176, [%r175], 1;
	shr.s32 	%r177, %r176, 31;
	shr.u32 	%r178, %r177, 28;
	add.s32 	%r179, %r176, %r178;
	and.b32  	%r180, %r179, -16;
	sub.s32 	%r12, %r176, %r180;
	and.b64  	%rd132, %rd164, 2305843005455597567;
	shl.b32 	%r181, %r171, 7;
	and.b32  	%r182, %r181, 8064;
	mov.u32 	%r183, _ZZ12FluffySeed2AE3tmp;
	add.s32 	%r13, %r183, %r182;
	shl.b32 	%r184, %r12, 3;
	add.s32 	%r185, %r13, %r184;
	st.shared.u64 	[%r185], %rd132;
	bar.sync 	0;
	setp.lt.s32 	%p6, %r176, 1;
	@%p6 bra 	$L__BB0_14;
	or.b32  	%r186, %r12, 8;
	setp.eq.s32 	%p7, %r186, 8;
	@%p7 bra 	$L__BB0_13;
	bra.uni 	$L__BB0_14;
$L__BB0_13:
	shl.b64 	%rd133, %rd164, 2;
	and.b64  	%rd134, %rd133, 252;
	add.s64 	%rd135, %rd2, %rd134;
	atom.global.add.u32 	%r187, [%rd135], 8;
	min.s32 	%r188, %r187, 8454136;
	mad.lo.s32 	%r189, %r11, 8454144, %r188;
	shr.s32 	%r190, %r189, 31;
	shr.u32 	%r191, %r190, 30;
	add.s32 	%r192, %r189, %r191;
	shr.s32 	%r193, %r192, 2;
	shl.b32 	%r194, %r12, 3;
	sub.s32 	%r195, %r13, %r194;
	atom.shared.exch.b64 	%rd136, [%r195+64], 0;
	atom.shared.exch.b64 	%rd137, [%r195+72], 0;
	atom.shared.exch.b64 	%rd138, [%r195+80], 0;
	atom.shared.exch.b64 	%rd139, [%r195+88], 0;
	mul.wide.s32 	%rd140, %r193, 32;
	add.s64 	%rd141, %rd1, %rd140;
	st.global.v2.u64 	[%rd141], {%rd136, %rd137};
	st.global.v2.u64 	[%rd141+16], {%rd138, %rd139};
	atom.shared.exch.b64 	%rd142, [%r195+96], 0;
	atom.shared.exch.b64 	%rd143, [%r195+104], 0;
	atom.shared.exch.b64 	%rd144, [%r195+112], 0;
	atom.shared.exch.b64 	%rd145, [%r195+120], 0;
	st.global.v2.u64 	[%rd141+32], {%rd142, %rd143};
	st.global.v2.u64 	[%rd141+48], {%rd144, %rd145};
$L__BB0_14:
	add.s32 	%r212, %r212, 2;
	setp.ne.s32 	%p8, %r212, 64;
	@%p8 bra 	$L__BB0_6;
	add.s32 	%r15, %r210, 64;
	setp.lt.u32 	%p9, %r210, 1984;
	mov.u32 	%r210, %r15;
	@%p9 bra 	$L__BB0_3;
	setp.gt.u32 	%p10, %r1, 63;
	bar.sync 	0;
	@%p10 bra 	$L__BB0_18;
	shl.b32 	%r196, %r1, 2;
	mov.u32 	%r197, _ZZ12FluffySeed2AE8counters;
	add.s32 	%r198, %r197, %r196;
	ld.shared.u32 	%r199, [%r198];
	mul.wide.u32 	%rd146, %r1, 4;
	add.s64 	%rd147, %rd2, %rd146;
	atom.global.add.u32 	%r200, [%rd147], 8;
	min.s32 	%r201, %r200, 8454136;
	mad.lo.s32 	%r202, %r1, 8454144, %r201;
	shr.u32 	%r203, %r202, 2;
	shl.b32 	%r204, %r1, 7;
	mov.u32 	%r205, _ZZ12FluffySeed2AE3tmp;
	add.s32 	%r206, %r205, %r204;
	shl.b32 	%r207, %r199, 3;
	and.b32  	%r208, %r207, 64;
	add.s32 	%r209, %r206, %r208;
	ld.shared.u64 	%rd148, [%r209];
	ld.shared.u64 	%rd149, [%r209+8];
	ld.shared.u64 	%rd150, [%r209+16];
	ld.shared.u64 	%rd151, [%r209+24];
	mul.wide.u32 	%rd152, %r203, 32;
	add.s64 	%rd153, %rd1, %rd152;
	st.global.v2.u64 	[%rd153], {%rd148, %rd149};
	st.global.v2.u64 	[%rd153+16], {%rd150, %rd151};
	ld.shared.u64 	%rd154, [%r209+32];
	ld.shared.u64 	%rd155, [%r209+40];
	ld.shared.u64 	%rd156, [%r209+48];
	ld.shared.u64 	%rd157, [%r209+56];
	st.global.v2.u64 	[%rd153+32], {%rd154, %rd155};
	st.global.v2.u64 	[%rd153+48], {%rd156, %rd157};
$L__BB0_18:
	ret;

}
	// .globl	FluffySeed2B
.visible .entry FluffySeed2B(
	.param .u64 .ptr .align 1 FluffySeed2B_param_0,
	.param .u64 .ptr .align 1 FluffySeed2B_param_1,
	.param .u64 .ptr .align 1 FluffySeed2B_param_2,
	.param .u64 .ptr .align 1 FluffySeed2B_param_3,
	.param .u32 FluffySeed2B_param_4
)
{
	.reg .pred 	%p<19>;
	.reg .b32 	%r<115>;
	.reg .b64 	%rd<67>;
	// demoted variable
	.shared .align 8 .b8 _ZZ12FluffySeed2BE3tmp[8192];
	// demoted variable
	.shared .align 4 .b8 _ZZ12FluffySeed2BE8counters[256];
	ld.param.u64 	%rd7, [FluffySeed2B_param_0];
	ld.param.u64 	%rd9, [FluffySeed2B_param_1];
	ld.param.u64 	%rd8, [FluffySeed2B_param_2];
	ld.param.u64 	%rd10, [FluffySeed2B_param_3];
	ld.param.u32 	%r27, [FluffySeed2B_param_4];
	cvta.to.global.u64 	%rd1, %rd9;
	cvta.to.global.u64 	%rd2, %rd10;
	mov.u32 	%r1, %tid.x;
	setp.gt.u32 	%p5, %r1, 63;
	shl.b32 	%r28, %r1, 2;
	mov.u32 	%r29, _ZZ12FluffySeed2BE8counters;
	add.s32 	%r2, %r29, %r28;
	@%p5 bra 	$L__BB1_2;
	mov.b32 	%r30, 0;
	st.shared.u32 	[%r2], %r30;
$L__BB1_2:
	mov.u32 	%r32, %ctaid.x;
	bar.sync 	0;
	shr.u32 	%r33, %r32, 5;
	and.b32  	%r34, %r32, 31;
	add.s32 	%r35, %r27, %r33;
	cvta.to.global.u64 	%rd11, %rd8;
	mul.wide.s32 	%rd12, %r35, 4;
	add.s64 	%rd13, %rd11, %rd12;
	ld.global.u32 	%r36, [%rd13];
	min.s32 	%r3, %r36, 8454144;
	mul.lo.s32 	%r37, %r34, 264192;
	or.b32  	%r111, %r37, %r1;
	mul.lo.s32 	%r38, %r35, 8454144;
	shl.b32 	%r39, %r27, 6;
	cvt.s64.s32 	%rd3, %r39;
	shl.b32 	%r5, %r33, 6;
	cvt.u64.u32 	%rd14, %r5;
	add.s64 	%rd4, %rd3, %rd14;
	cvta.to.global.u64 	%rd15, %rd7;
	add.s64 	%rd5, %rd15, 1024;
	or.b32  	%r40, %r1, %r38;
	add.s32 	%r110, %r40, %r37;
	mov.b32 	%r112, 128;
$L__BB1_3:
	mul.wide.s32 	%rd16, %r110, 8;
	add.s64 	%rd6, %rd5, %rd16;
	ld.global.v2.u32 	{%r10, %r11}, [%rd6+-1024];
	setp.ge.s32 	%p7, %r111, %r3;
	mov.pred 	%p17, -1;
	@%p7 bra 	$L__BB1_5;
	or.b32  	%r41, %r10, %r11;
	setp.eq.s32 	%p17, %r41, 0;
$L__BB1_5:
	shr.u32 	%r43, %r10, 6;
	and.b32  	%r12, %r43, 63;
	bar.sync 	0;
	mov.b32 	%r113, 0;
	@%p17 bra 	$L__BB1_7;
	shl.b32 	%r44, %r12, 2;
	mov.u32 	%r45, _ZZ12FluffySeed2BE8counters;
	add.s32 	%r46, %r45, %r44;
	atom.shared.add.u32 	%r113, [%r46], 1;
$L__BB1_7:
	shr.s32 	%r47, %r113, 31;
	shr.u32 	%r48, %r47, 28;
	add.s32 	%r49, %r113, %r48;
	and.b32  	%r50, %r49, -16;
	sub.s32 	%r51, %r113, %r50;
	selp.b32 	%r15, 0, %r51, %p17;
	cvt.u64.u32 	%rd17, %r10;
	cvt.u64.u32 	%rd18, %r11;
	shl.b64 	%rd19, %rd18, 32;
	or.b64  	%rd20, %rd19, %rd17;
	shl.b32 	%r52, %r12, 7;
	mov.u32 	%r53, _ZZ12FluffySeed2BE3tmp;
	add.s32 	%r16, %r53, %r52;
	shl.b32 	%r54, %r15, 3;
	add.s32 	%r55, %r16, %r54;
	st.shared.u64 	[%r55], %rd20;
	bar.sync 	0;
	setp.lt.s32 	%p8, %r113, 1;
	@%p8 bra 	$L__BB1_10;
	or.b32  	%r56, %r15, 8;
	setp.eq.s32 	%p9, %r56, 8;
	@%p9 bra 	$L__BB1_9;
	bra.uni 	$L__BB1_10;
$L__BB1_9:
	cvt.u64.u32 	%rd21, %r12;
	add.s64 	%rd22, %rd4, %rd21;
	shl.b64 	%rd23, %rd22, 2;
	add.s64 	%rd24, %rd2, %rd23;
	atom.global.add.u32 	%r57, [%rd24], 8;
	min.s32 	%r58, %r57, 132088;
	add.s32 	%r59, %r5, %r12;
	mad.lo.s32 	%r60, %r59, 132096, %r58;
	shr.s32 	%r61, %r60, 31;
	shr.u32 	%r62, %r61, 30;
	add.s32 	%r63, %r60, %r62;
	shr.s32 	%r64, %r63, 2;
	shl.b32 	%r65, %r15, 3;
	sub.s32 	%r66, %r16, %r65;
	atom.shared.exch.b64 	%rd25, [%r66+64], 0;
	atom.shared.exch.b64 	%rd26, [%r66+72], 0;
	atom.shared.exch.b64 	%rd27, [%r66+80], 0;
	atom.shared.exch.b64 	%rd28, [%r66+88], 0;
	mul.wide.s32 	%rd29, %r64, 32;
	add.s64 	%rd30, %rd1, %rd29;
	st.global.v2.u64 	[%rd30], {%rd25, %rd26};
	st.global.v2.u64 	[%rd30+16], {%rd27, %rd28};
	atom.shared.exch.b64 	%rd31, [%r66+96], 0;
	atom.shared.exch.b64 	%rd32, [%r66+104], 0;
	atom.shared.exch.b64 	%rd33, [%r66+112], 0;
	atom.shared.exch.b64 	%rd34, [%r66+120], 0;
	st.global.v2.u64 	[%rd30+32], {%rd31, %rd32};
	st.global.v2.u64 	[%rd30+48], {%rd33, %rd34};
$L__BB1_10:
	ld.global.v2.u32 	{%r17, %r18}, [%rd6];
	add.s32 	%r67, %r111, 128;
	setp.ge.s32 	%p11, %r67, %r3;
	mov.pred 	%p18, -1;
	@%p11 bra 	$L__BB1_12;
	or.b32  	%r68, %r17, %r18;
	setp.eq.s32 	%p18, %r68, 0;
$L__BB1_12:
	shr.u32 	%r70, %r17, 6;
	and.b32  	%r19, %r70, 63;
	bar.sync 	0;
	mov.b32 	%r114, 0;
	@%p18 bra 	$L__BB1_14;
	shl.b32 	%r71, %r19, 2;
	mov.u32 	%r72, _ZZ12FluffySeed2BE8counters;
	add.s32 	%r73, %r72, %r71;
	atom.shared.add.u32 	%r114, [%r73], 1;
$L__BB1_14:
	shr.s32 	%r74, %r114, 31;
	shr.u32 	%r75, %r74, 28;
	add.s32 	%r76, %r114, %r75;
	and.b32  	%r77, %r76, -16;
	sub.s32 	%r78, %r114, %r77;
	selp.b32 	%r22, 0, %r78, %p18;
	cvt.u64.u32 	%rd35, %r17;
	cvt.u64.u32 	%rd36, %r18;
	shl.b64 	%rd37, %rd36, 32;
	or.b64  	%rd38, %rd37, %rd35;
	shl.b32 	%r79, %r19, 7;
	mov.u32 	%r80, _ZZ12FluffySeed2BE3tmp;
	add.s32 	%r23, %r80, %r79;
	shl.b32 	%r81, %r22, 3;
	add.s32 	%r82, %r23, %r81;
	st.shared.u64 	[%r82], %rd38;
	bar.sync 	0;
	setp.lt.s32 	%p12, %r114, 1;
	@%p12 bra 	$L__BB1_17;
	or.b32  	%r83, %r22, 8;
	setp.eq.s32 	%p13, %r83, 8;
	@%p13 bra 	$L__BB1_16;
	bra.uni 	$L__BB1_17;
$L__BB1_16:
	cvt.u64.u32 	%rd39, %r19;
	add.s64 	%rd40, %rd4, %rd39;
	shl.b64 	%rd41, %rd40, 2;
	add.s64 	%rd42, %rd2, %rd41;
	atom.global.add.u32 	%r84, [%rd42], 8;
	min.s32 	%r85, %r84, 132088;
	add.s32 	%r86, %r5, %r19;
	mad.lo.s32 	%r87, %r86, 132096, %r85;
	shr.s32 	%r88, %r87, 31;
	shr.u32 	%r89, %r88, 30;
	add.s32 	%r90, %r87, %r89;
	shr.s32 	%r91, %r90, 2;
	sub.s32 	%r93, %r23, %r81;
	atom.shared.exch.b64 	%rd43, [%r93+64], 0;
	atom.shared.exch.b64 	%rd44, [%r93+72], 0;
	atom.shared.exch.b64 	%rd45, [%r93+80], 0;
	atom.shared.exch.b64 	%rd46, [%r93+88], 0;
	mul.wide.s32 	%rd47, %r91, 32;
	add.s64 	%rd48, %rd1, %rd47;
	st.global.v2.u64 	[%rd48], {%rd43, %rd44};
	st.global.v2.u64 	[%rd48+16], {%rd45, %rd46};
	atom.shared.exch.b64 	%rd49, [%r93+96], 0;
	atom.shared.exch.b64 	%rd50, [%r93+104], 0;
	atom.shared.exch.b64 	%rd51, [%r93+112], 0;
	atom.shared.exch.b64 	%rd52, [%r93+120], 0;
	st.global.v2.u64 	[%rd48+32], {%rd49, %rd50};
	st.global.v2.u64 	[%rd48+48], {%rd51, %rd52};
$L__BB1_17:
	add.s32 	%r112, %r112, 256;
	add.s32 	%r111, %r111, 256;
	add.s32 	%r110, %r110, 256;
	setp.ne.s32 	%p14, %r112, 264320;
	@%p14 bra 	$L__BB1_3;
	setp.gt.u32 	%p15, %r1, 63;
	bar.sync 	0;
	@%p15 bra 	$L__BB1_20;
	ld.shared.u32 	%r94, [%r2];
	shr.s32 	%r95, %r94, 31;
	shr.u32 	%r96, %r95, 28;
	add.s32 	%r97, %r94, %r96;
	and.b32  	%r98, %r97, -16;
	sub.s32 	%r99, %r94, %r98;
	setp.lt.s32 	%p16, %r99, 8;
	selp.b32 	%r100, 0, 64, %p16;
	add.s32 	%r101, %r5, %r1;
	cvt.u64.u32 	%rd53, %r101;
	add.s64 	%rd54, %rd53, %rd3;
	shl.b64 	%rd55, %rd54, 2;
	add.s64 	%rd56, %rd2, %rd55;
	atom.global.add.u32 	%r102, [%rd56], 8;
	min.s32 	%r103, %r102, 132088;
	mad.lo.s32 	%r104, %r101, 132096, %r103;
	shr.u32 	%r105, %r104, 2;
	shl.b32 	%r106, %r1, 7;
	add.s32 	%r108, %r80, %r106;
	add.s32 	%r109, %r108, %r100;
	ld.shared.u64 	%rd57, [%r109];
	ld.shared.u64 	%rd58, [%r109+8];
	ld.shared.u64 	%rd59, [%r109+16];
	ld.shared.u64 	%rd60, [%r109+24];
	mul.wide.u32 	%rd61, %r105, 32;
	add.s64 	%rd62, %rd1, %rd61;
	st.global.v2.u64 	[%rd62], {%rd57, %rd58};
	st.global.v2.u64 	[%rd62+16], {%rd59, %rd60};
	ld.shared.u64 	%rd63, [%r109+32];
	ld.shared.u64 	%rd64, [%r109+40];
	ld.shared.u64 	%rd65, [%r109+48];
	ld.shared.u64 	%rd66, [%r109+56];
	st.global.v2.u64 	[%rd62+32], {%rd63, %rd64};
	st.global.v2.u64 	[%rd62+48], {%rd65, %rd66};
$L__BB1_20:
	ret;

}
	// .globl	FluffyRound
.visible .entry FluffyRound(
	.param .u64 .ptr .align 1 FluffyRound_param_0,
	.param .u64 .ptr .align 1 FluffyRound_param_1,
	.param .u64 .ptr .align 1 FluffyRound_param_2,
	.param .u64 .ptr .align 1 FluffyRound_param_3,
	.param .u32 FluffyRound_param_4,
	.param .u32 FluffyRound_param_5
)
{
	.reg .pred 	%p<46>;
	.reg .b32 	%r<256>;
	.reg .b64 	%rd<51>;
	// demoted variable
	.shared .align 4 .b8 _ZZ11FluffyRoundE9ecounters[32768];
	ld.param.u64 	%rd5, [FluffyRound_param_0];
	ld.param.u64 	%rd6, [FluffyRound_param_1];
	ld.param.u64 	%rd7, [FluffyRound_param_2];
	ld.param.u64 	%rd8, [FluffyRound_param_3];
	ld.param.u32 	%r76, [FluffyRound_param_4];
	ld.param.u32 	%r75, [FluffyRound_param_5];
	cvta.to.global.u64 	%rd1, %rd6;
	cvta.to.global.u64 	%rd2, %rd8;
	cvta.to.global.u64 	%rd9, %rd7;
	mov.u32 	%r1, %tid.x;
	mov.u32 	%r77, %ctaid.x;
	mul.lo.s32 	%r2, %r76, %r77;
	mul.wide.u32 	%rd10, %r77, 4;
	add.s64 	%rd11, %rd9, %rd10;
	ld.global.u32 	%r78, [%rd11];
	min.s32 	%r3, %r78, %r76;
	add.s32 	%r79, %r3, 512;
	shr.s32 	%r80, %r79, 31;
	shr.u32 	%r81, %r80, 23;
	add.s32 	%r82, %r79, %r81;
	shr.s32 	%r4, %r82, 9;
	shl.b32 	%r83, %r1, 2;
	mov.u32 	%r84, _ZZ11FluffyRoundE9ecounters;
	add.s32 	%r85, %r84, %r83;
	mov.b32 	%r86, 0;
	st.shared.u32 	[%r85], %r86;
	st.shared.u32 	[%r85+2048], %r86;
	st.shared.u32 	[%r85+4096], %r86;
	st.shared.u32 	[%r85+6144], %r86;
	st.shared.u32 	[%r85+8192], %r86;
	st.shared.u32 	[%r85+10240], %r86;
	st.shared.u32 	[%r85+12288], %r86;
	st.shared.u32 	[%r85+14336], %r86;
	st.shared.u32 	[%r85+16384], %r86;
	st.shared.u32 	[%r85+18432], %r86;
	st.shared.u32 	[%r85+20480], %r86;
	st.shared.u32 	[%r85+22528], %r86;
	st.shared.u32 	[%r85+24576], %r86;
	st.shared.u32 	[%r85+26624], %r86;
	st.shared.u32 	[%r85+28672], %r86;
	st.shared.u32 	[%r85+30720], %r86;
	bar.sync 	0;
	setp.lt.s32 	%p1, %r3, 0;
	@%p1 bra 	$L__BB2_27;
	max.s32 	%r5, %r4, 1;
	and.b32  	%r6, %r5, 3;
	setp.lt.u32 	%p2, %r3, 1536;
	mov.b32 	%r245, 0;
	@%p2 bra 	$L__BB2_20;
	and.b32  	%r245, %r5, 4194300;
	neg.s32 	%r244, %r245;
	or.b32  	%r243, %r1, 1024;
	add.s32 	%r242, %r1, %r2;
$L__BB2_3:
	add.s32 	%r88, %r243, -1024;
	setp.ge.s32 	%p3, %r88, %r3;
	mul.wide.s32 	%rd12, %r242, 8;
	add.s64 	%rd3, %rd5, %rd12;
	@%p3 bra 	$L__BB2_7;
	// begin inline asm
	ld.global.nc.v2.u32 {%r89,%r90}, [%rd3];
	// end inline asm
	or.b32  	%r91, %r89, %r90;
	setp.eq.s32 	%p4, %r91, 0;
	@%p4 bra 	$L__BB2_7;
	shr.u32 	%r92, %r89, 12;
	and.b32  	%r93, %r92, 31;
	mov.b32 	%r94, 1;
	shl.b32 	%r15, %r94, %r93;
	shr.u32 	%r95, %r89, 15;
	and.b32  	%r96, %r95, 16380;
	add.s32 	%r16, %r84, %r96;
	atom.shared.or.b32 	%r98, [%r16], %r15;
	and.b32  	%r99, %r98, %r15;
	setp.eq.s32 	%p5, %r99, 0;
	@%p5 bra 	$L__BB2_7;
	atom.shared.or.b32 	%r100, [%r16+16384], %r15;
$L__BB2_7:
	add.s32 	%r101, %r243, -512;
	setp.ge.s32 	%p6, %r101, %r3;
	@%p6 bra 	$L__BB2_11;
	add.s64 	%rd14, %rd3, 4096;
	// begin inline asm
	ld.global.nc.v2.u32 {%r102,%r103}, [%rd14];
	// end inline asm
	or.b32  	%r104, %r102, %r103;
	setp.eq.s32 	%p7, %r104, 0;
	@%p7 bra 	$L__BB2_11;
	shr.u32 	%r105, %r102, 12;
	and.b32  	%r106, %r105, 31;
	mov.b32 	%r107, 1;
	shl.b32 	%r18, %r107, %r106;
	shr.u32 	%r108, %r102, 15;
	and.b32  	%r109, %r108, 16380;
	add.s32 	%r19, %r84, %r109;
	atom.shared.or.b32 	%r111, [%r19], %r18;
	and.b32  	%r112, %r111, %r18;
	setp.eq.s32 	%p8, %r112, 0;
	@%p8 bra 	$L__BB2_11;
	atom.shared.or.b32 	%r113, [%r19+16384], %r18;
$L__BB2_11:
	setp.ge.s32 	%p9, %r243, %r3;
	@%p9 bra 	$L__BB2_15;
	add.s64 	%rd15, %rd3, 8192;
	// begin inline asm
	ld.global.nc.v2.u32 {%r114,%r115}, [%rd15];
	// end inline asm
	or.b32  	%r116, %r114, %r115;
	setp.eq.s32 	%p10, %r116, 0;
	@%p10 bra 	$L__BB2_15;
	shr.u32 	%r117, %r114, 12;
	and.b32  	%r118, %r117, 31;
	mov.b32 	%r119, 1;
	shl.b32 	%r21, %r119, %r118;
	shr.u32 	%r120, %r114, 15;
	and.b32  	%r121, %r120, 16380;
	add.s32 	%r22, %r84, %r121;
	atom.shared.or.b32 	%r123, [%r22], %r21;
	and.b32  	%r124, %r123, %r21;
	setp.eq.s32 	%p11, %r124, 0;
	@%p11 bra 	$L__BB2_15;
	atom.shared.or.b32 	%r125, [%r22+16384], %r21;
$L__BB2_15:
	add.s32 	%r126, %r243, 512;
	setp.ge.s32 	%p12, %r126, %r3;
	@%p12 bra 	$L__BB2_19;
	add.s64 	%rd16, %rd3, 12288;
	// begin inline asm
	ld.global.nc.v2.u32 {%r127,%r128}, [%rd16];
	// end inline asm
	or.b32  	%r129, %r127, %r128;
	setp.eq.s32 	%p13, %r129, 0;
	@%p13 bra 	$L__BB2_19;
	shr.u32 	%r130, %r127, 12;
	and.b32  	%r131, %r130, 31;
	mov.b32 	%r132, 1;
	shl.b32 	%r24, %r132, %r131;
	shr.u32 	%r133, %r127, 15;
	and.b32  	%r134, %r133, 16380;
	add.s32 	%r25, %r84, %r134;
	atom.shared.or.b32 	%r136, [%r25], %r24;
	and.b32  	%r137, %r136, %r24;
	setp.eq.s32 	%p14, %r137, 0;
	@%p14 bra 	$L__BB2_19;
	atom.shared.or.b32 	%r138, [%r25+16384], %r24;
$L__BB2_19:
	add.s32 	%r244, %r244, 4;
	add.s32 	%r243, %r243, 2048;
	add.s32 	%r242, %r242, 2048;
	setp.ne.s32 	%p15, %r244, 0;
	@%p15 bra 	$L__BB2_3;
$L__BB2_20:
	setp.eq.s32 	%p16, %r6, 0;
	@%p16 bra 	$L__BB2_27;
	shl.b32 	%r139, %r245, 9;
	add.s32 	%r247, %r1, %r139;
	add.s32 	%r248, %r247, %r2;
	neg.s32 	%r246, %r6;
$L__BB2_22:
	.pragma "nounroll";
	setp.ge.s32 	%p17, %r247, %r3;
	@%p17 bra 	$L__BB2_26;
	mul.wide.s32 	%rd18, %r248, 8;
	add.s64 	%rd17, %rd5, %rd18;
	// begin inline asm
	ld.global.nc.v2.u32 {%r140,%r141}, [%rd17];
	// end inline asm
	or.b32  	%r142, %r140, %r141;
	setp.eq.s32 	%p18, %r142, 0;
	@%p18 bra 	$L__BB2_26;
	shr.u32 	%r143, %r140, 12;
	and.b32  	%r144, %r143, 31;
	mov.b32 	%r145, 1;
	shl.b32 	%r37, %r145, %r144;
	shr.u32 	%r146, %r140, 15;
	and.b32  	%r147, %r146, 16380;
	add.s32 	%r38, %r84, %r147;
	atom.shared.or.b32 	%r149, [%r38], %r37;
	and.b32  	%r150, %r149, %r37;
	setp.eq.s32 	%p19, %r150, 0;
	@%p19 bra 	$L__BB2_26;
	atom.shared.or.b32 	%r151, [%r38+16384], %r37;
$L__BB2_26:
	add.s32 	%r248, %r248, 512;
	add.s32 	%r247, %r247, 512;
	add.s32 	%r246, %r246, 1;
	setp.ne.s32 	%p20, %r246, 0;
	@%p20 bra 	$L__BB2_22;
$L__BB2_27:
	setp.lt.s32 	%p21, %r3, 0;
	bar.sync 	0;
	@%p21 bra 	$L__BB2_54;
	add.s32 	%r42, %r75, -1;
	max.s32 	%r43, %r4, 1;
	and.b32  	%r44, %r43, 3;
	setp.lt.u32 	%p22, %r3, 1536;
	mov.b32 	%r252, 0;
	@%p22 bra 	$L__BB2_47;
	and.b32  	%r252, %r43, 4194300;
	neg.s32 	%r251, %r252;
	or.b32  	%r250, %r1, 1024;
	add.s32 	%r249, %r1, %r2;
$L__BB2_30:
	add.s32 	%r153, %r250, -1024;
	setp.ge.s32 	%p23, %r153, %r3;
	mul.wide.s32 	%rd19, %r249, 8;
	add.s64 	%rd4, %rd5, %rd19;
	@%p23 bra 	$L__BB2_34;
	// begin inline asm
	ld.global.nc.v2.u32 {%r154,%r155}, [%rd4];
	// end inline asm
	or.b32  	%r156, %r154, %r155;
	setp.eq.s32 	%p24, %r156, 0;
	@%p24 bra 	$L__BB2_34;
	shr.u32 	%r157, %r154, 15;
	and.b32  	%r158, %r157, 16380;
	add.s32 	%r160, %r84, %r158;
	ld.shared.u32 	%r161, [%r160+16384];
	shr.u32 	%r162, %r154, 12;
	and.b32  	%r163, %r162, 31;
	shr.u32 	%r164, %r161, %r163;
	and.b32  	%r165, %r164, 1;
	setp.eq.b32 	%p25, %r165, 1;
	not.pred 	%p26, %p25;
	@%p26 bra 	$L__BB2_34;
	and.b32  	%r166, %r155, 4095;
	shl.b32 	%r167, %r155, 2;
	cvt.u64.u32 	%rd21, %r167;
	and.b64  	%rd22, %rd21, 16380;
	add.s64 	%rd23, %rd2, %rd22;
	atom.global.add.u32 	%r168, [%rd23], 1;
	min.s32 	%r169, %r168, %r42;
	mad.lo.s32 	%r170, %r166, %r75, %r169;
	mul.wide.s32 	%rd24, %r170, 8;
	add.s64 	%rd25, %rd1, %rd24;
	st.global.v2.u32 	[%rd25], {%r155, %r154};
$L__BB2_34:
	add.s32 	%r171, %r250, -512;
	setp.ge.s32 	%p27, %r171, %r3;
	@%p27 bra 	$L__BB2_38;
	add.s64 	%rd26, %rd4, 4096;
	// begin inline asm
	ld.global.nc.v2.u32 {%r172,%r173}, [%rd26];
	// end inline asm
	or.b32  	%r174, %r172, %r173;
	setp.eq.s32 	%p28, %r174, 0;
	@%p28 bra 	$L__BB2_38;
	shr.u32 	%r175, %r172, 15;
	and.b32  	%r176, %r175, 16380;
	add.s32 	%r178, %r84, %r176;
	ld.shared.u32 	%r179, [%r178+16384];
	shr.u32 	%r180, %r172, 12;
	and.b32  	%r181, %r180, 31;
	shr.u32 	%r182, %r179, %r181;
	and.b32  	%r183, %r182, 1;
	setp.eq.b32 	%p29, %r183, 1;
	not.pred 	%p30, %p29;
	@%p30 bra 	$L__BB2_38;
	and.b32  	%r184, %r173, 4095;
	shl.b32 	%r185, %r173, 2;
	cvt.u64.u32 	%rd27, %r185;
	and.b64  	%rd28, %rd27, 16380;
	add.s64 	%rd29, %rd2, %rd28;
	atom.global.add.u32 	%r186, [%rd29], 1;
	min.s32 	%r187, %r186, %r42;
	mad.lo.s32 	%r188, %r184, %r75, %r187;
	mul.wide.s32 	%rd30, %r188, 8;
	add.s64 	%rd31, %rd1, %rd30;
	st.global.v2.u32 	[%rd31], {%r173, %r172};
$L__BB2_38:
	setp.ge.s32 	%p31, %r250, %r3;
	@%p31 bra 	$L__BB2_42;
	add.s64 	%rd32, %rd4, 8192;
	// begin inline asm
	ld.global.nc.v2.u32 {%r189,%r190}, [%rd32];
	// end inline asm
	or.b32  	%r191, %r189, %r190;
	setp.eq.s32 	%p32, %r191, 0;
	@%p32 bra 	$L__BB2_42;
	shr.u32 	%r192, %r189, 15;
	and.b32  	%r193, %r192, 16380;
	add.s32 	%r195, %r84, %r193;
	ld.shared.u32 	%r196, [%r195+16384];
	shr.u32 	%r197, %r189, 12;
	and.b32  	%r198, %r197, 31;
	shr.u32 	%r199, %r196, %r198;
	and.b32  	%r200, %r199, 1;
	setp.eq.b32 	%p33, %r200, 1;
	not.pred 	%p34, %p33;
	@%p34 bra 	$L__BB2_42;
	and.b32  	%r201, %r190, 4095;
	shl.b32 	%r202, %r190, 2;
	cvt.u64.u32 	%rd33, %r202;
	and.b64  	%rd34, %rd33, 16380;
	add.s64 	%rd35, %rd2, %rd34;
	atom.global.add.u32 	%r203, [%rd35], 1;
	min.s32 	%r204, %r203, %r42;
	mad.lo.s32 	%r205, %r201, %r75, %r204;
	mul.wide.s32 	%rd36, %r205, 8;
	add.s64 	%rd37, %rd1, %rd36;
	st.global.v2.u32 	[%rd37], {%r190, %r189};
$L__BB2_42:
	add.s32 	%r206, %r250, 512;
	setp.ge.s32 	%p35, %r206, %r3;
	@%p35 bra 	$L__BB2_46;
	add.s64 	%rd38, %rd4, 12288;
	// begin inline asm
	ld.global.nc.v2.u32 {%r207,%r208}, [%rd38];
	// end inline asm
	or.b32  	%r209, %r207, %r208;
	setp.eq.s32 	%p36, %r209, 0;
	@%p36 bra 	$L__BB2_46;
	shr.u32 	%r210, %r207, 15;
	and.b32  	%r211, %r210, 16380;
	add.s32 	%r213, %r84, %r211;
	ld.shared.u32 	%r214, [%r213+16384];
	shr.u32 	%r215, %r207, 12;
	and.b32  	%r216, %r215, 31;
	shr.u32 	%r217, %r214, %r216;
	and.b32  	%r218, %r217, 1;
	setp.eq.b32 	%p37, %r218, 1;
	not.pred 	%p38, %p37;
	@%p38 bra 	$L__BB2_46;
	and.b32  	%r219, %r208, 4095;
	shl.b32 	%r220, %r208, 2;
	cvt.u64.u32 	%rd39, %r220;
	and.b64  	%rd40, %rd39, 16380;
	add.s64 	%rd41, %rd2, %rd40;
	atom.global.add.u32 	%r221, [%rd41], 1;
	min.s32 	%r222, %r221, %r42;
	mad.lo.s32 	%r223, %r219, %r75, %r222;
	mul.wide.s32 	%rd42, %r223, 8;
	add.s64 	%rd43, %rd1, %rd42;
	st.global.v2.u32 	[%rd43], {%r208, %r207};
$L__BB2_46:
	add.s32 	%r251, %r251, 4;
	add.s32 	%r250, %r250, 2048;
	add.s32 	%r249, %r249, 2048;
	setp.ne.s32 	%p39, %r251, 0;
	@%p39 bra 	$L__BB2_30;
$L__BB2_47:
	setp.eq.s32 	%p40, %r44, 0;
	@%p40 bra 	$L__BB2_54;
	shl.b32 	%r224, %r252, 9;
	add.s32 	%r254, %r1, %r224;
	add.s32 	%r255, %r254, %r2;
	neg.s32 	%r253, %r44;
$L__BB2_49:
	.pragma "nounroll";
	setp.ge.s32 	%p41, %r254, %r3;
	@%p41 bra 	$L__BB2_53;
	mul.wide.s32 	%rd45, %r255, 8;
	add.s64 	%rd44, %rd5, %rd45;
	// begin inline asm
	ld.global.nc.v2.u32 {%r225,%r226}, [%rd44];
	// end inline asm
	or.b32  	%r227, %r225, %r226;
	setp.eq.s32 	%p42, %r227, 0;
	@%p42 bra 	$L__BB2_53;
	shr.u32 	%r228, %r225, 15;
	and.b32  	%r229, %r228, 16380;
	add.s32 	%r231, %r84, %r229;
	ld.shared.u32 	%r232, [%r231+16384];
	shr.u32 	%r233, %r225, 12;
	and.b32  	%r234, %r233, 31;
	shr.u32 	%r235, %r232, %r234;
	and.b32  	%r236, %r235, 1;
	setp.eq.b32 	%p43, %r236, 1;
	not.pred 	%p44, %p43;
	@%p44 bra 	$L__BB2_53;
	and.b32  	%r237, %r226, 4095;
	shl.b32 	%r238, %r226, 2;
	cvt.u64.u32 	%rd46, %r238;
	and.b64  	%rd47, %rd46, 16380;
	add.s64 	%rd48, %rd2, %rd47;
	atom.global.add.u32 	%r239, [%rd48], 1;
	min.s32 	%r240, %r239, %r42;
	mad.lo.s32 	%r241, %r237, %r75, %r240;
	mul.wide.s32 	%rd49, %r241, 8;
	add.s64 	%rd50, %rd1, %rd49;
	st.global.v2.u32 	[%rd50], {%r226, %r225};
$L__BB2_53:
	add.s32 	%r255, %r255, 512;
	add.s32 	%r254, %r254, 512;
	add.s32 	%r253, %r253, 1;
	setp.ne.s32 	%p45, %r253, 0;
	@%p45 bra 	$L__BB2_49;
$L__BB2_54:
	ret;

}
	// .globl	FluffyRound_J
.visible .entry FluffyRound_J(
	.param .u64 .ptr .align 1 FluffyRound_J_param_0,
	.param .u64 .ptr .align 1 FluffyRound_J_param_1,
	.param .u64 .ptr .align 1 FluffyRound_J_param_2,
	.param .u64 .ptr .align 1 FluffyRound_J_param_3,
	.param .u64 .ptr .align 1 FluffyRound_J_param_4,
	.param .u32 FluffyRound_J_param_5,
	.param .u32 FluffyRound_J_param_6
)
{
	.reg .pred 	%p<91>;
	.reg .b32 	%r<532>;
	.reg .b64 	%rd<79>;
	// demoted variable
	.shared .align 4 .b8 _ZZ13FluffyRound_JE9ecounters[32768];
	ld.param.u64 	%rd9, [FluffyRound_J_param_0];
	ld.param.u64 	%rd10, [FluffyRound_J_param_1];
	ld.param.u64 	%rd11, [FluffyRound_J_param_2];
	ld.param.u64 	%rd12, [FluffyRound_J_param_3];
	ld.param.u64 	%rd13, [FluffyRound_J_param_4];
	ld.param.u32 	%r168, [FluffyRound_J_param_5];
	ld.param.u32 	%r167, [FluffyRound_J_param_6];
	cvta.to.global.u64 	%rd1, %rd9;
	cvta.to.global.u64 	%rd2, %rd11;
	cvta.to.global.u64 	%rd3, %rd13;
	cvta.to.global.u64 	%rd4, %rd10;
	cvta.to.global.u64 	%rd14, %rd12;
	mov.u32 	%r1, %tid.x;
	mov.u32 	%r169, %ctaid.x;
	mul.lo.s32 	%r2, %r168, %r169;
	mul.wide.u32 	%rd15, %r169, 4;
	add.s64 	%rd16, %rd14, %rd15;
	ld.global.u32 	%r170, [%rd16];
	min.s32 	%r3, %r170, %r168;
	ld.global.u32 	%r171, [%rd16+16384];
	min.s32 	%r4, %r171, %r168;
	add.s32 	%r172, %r3, 512;
	shr.s32 	%r173, %r172, 31;
	shr.u32 	%r174, %r173, 23;
	add.s32 	%r175, %r172, %r174;
	shr.s32 	%r5, %r175, 9;
	add.s32 	%r176, %r4, 512;
	shr.s32 	%r177, %r176, 31;
	shr.u32 	%r178, %r177, 23;
	add.s32 	%r179, %r176, %r178;
	shr.s32 	%r6, %r179, 9;
	shl.b32 	%r180, %r1, 2;
	mov.u32 	%r181, _ZZ13FluffyRound_JE9ecounters;
	add.s32 	%r182, %r181, %r180;
	mov.b32 	%r183, 0;
	st.shared.u32 	[%r182], %r183;
	st.shared.u32 	[%r182+2048], %r183;
	st.shared.u32 	[%r182+4096], %r183;
	st.shared.u32 	[%r182+6144], %r183;
	st.shared.u32 	[%r182+8192], %r183;
	st.shared.u32 	[%r182+10240], %r183;
	st.shared.u32 	[%r182+12288], %r183;
	st.shared.u32 	[%r182+14336], %r183;
	st.shared.u32 	[%r182+16384], %r183;
	st.shared.u32 	[%r182+18432], %r183;
	st.shared.u32 	[%r182+20480], %r183;
	st.shared.u32 	[%r182+22528], %r183;
	st.shared.u32 	[%r182+24576], %r183;
	st.shared.u32 	[%r182+26624], %r183;
	st.shared.u32 	[%r182+28672], %r183;
	st.shared.u32 	[%r182+30720], %r183;
	bar.sync 	0;
	setp.lt.s32 	%p1, %r3, 0;
	@%p1 bra 	$L__BB3_27;
	max.s32 	%r7, %r5, 1;
	and.b32  	%r8, %r7, 3;
	setp.lt.u32 	%p2, %r3, 1536;
	mov.b32 	%r504, 0;
	@%p2 bra 	$L__BB3_20;
	and.b32  	%r504, %r7, 4194300;
	neg.s32 	%r510, %r504;
	or.b32  	%r509, %r1, 1024;
	add.s32 	%r508, %r1, %r2;
$L__BB3_3:
	add.s32 	%r185, %r509, -1024;
	setp.ge.s32 	%p3, %r185, %r3;
	mul.wide.s32 	%rd17, %r508, 8;
	add.s64 	%rd5, %rd1, %rd17;
	@%p3 bra 	$L__BB3_7;
	ld.global.v2.u32 	{%r186, %r187}, [%rd5];
	or.b32  	%r189, %r186, %r187;
	setp.eq.s32 	%p4, %r189, 0;
	@%p4 bra 	$L__BB3_7;
	shr.u32 	%r190, %r186, 12;
	and.b32  	%r191, %r190, 31;
	mov.b32 	%r192, 1;
	shl.b32 	%r36, %r192, %r191;
	shr.u32 	%r193, %r186, 15;
	and.b32  	%r194, %r193, 16380;
	add.s32 	%r37, %r181, %r194;
	atom.shared.or.b32 	%r196, [%r37], %r36;
	and.b32  	%r197, %r196, %r36;
	setp.eq.s32 	%p5, %r197, 0;
	@%p5 bra 	$L__BB3_7;
	atom.shared.or.b32 	%r198, [%r37+16384], %r36;
$L__BB3_7:
	add.s32 	%r199, %r509, -512;
	setp.ge.s32 	%p6, %r199, %r3;
	@%p6 bra 	$L__BB3_11;
	ld.global.v2.u32 	{%r200, %r201}, [%rd5+4096];
	or.b32  	%r203, %r200, %r201;
	setp.eq.s32 	%p7, %r203, 0;
	@%p7 bra 	$L__BB3_11;
	shr.u32 	%r204, %r200, 12;
	and.b32  	%r205, %r204, 31;
	mov.b32 	%r206, 1;
	shl.b32 	%r39, %r206, %r205;
	shr.u32 	%r207, %r200, 15;
	and.b32  	%r208, %r207, 16380;
	add.s32 	%r40, %r181, %r208;
	atom.shared.or.b32 	%r210, [%r40], %r39;
	and.b32  	%r211, %r210, %r39;
	setp.eq.s32 	%p8, %r211, 0;
	@%p8 bra 	$L__BB3_11;
	atom.shared.or.b32 	%r212, [%r40+16384], %r39;
$L__BB3_11:
	setp.ge.s32 	%p9, %r509, %r3;
	@%p9 bra 	$L__BB3_15;
	ld.global.v2.u32 	{%r213, %r214}, [%rd5+8192];
	or.b32  	%r216, %r213, %r214;
	setp.eq.s32 	%p10, %r216, 0;
	@%p10 bra 	$L__BB3_15;
	shr.u32 	%r217, %r213, 12;
	and.b32  	%r218, %r217, 31;
	mov.b32 	%r219, 1;
	shl.b32 	%r42, %r219, %r218;
	shr.u32 	%r220, %r213, 15;
	and.b32  	%r221, %r220, 16380;
	add.s32 	%r43, %r181, %r221;
	atom.shared.or.b32 	%r223, [%r43], %r42;
	and.b32  	%r224, %r223, %r42;
	setp.eq.s32 	%p11, %r224, 0;
	@%p11 bra 	$L__BB3_15;
	atom.shared.or.b32 	%r225, [%r43+16384], %r42;
$L__BB3_15:
	add.s32 	%r226, %r509, 512;
	setp.ge.s32 	%p12, %r226, %r3;
	@%p12 bra 	$L__BB3_19;
	ld.global.v2.u32 	{%r227, %r228}, [%rd5+12288];
	or.b32  	%r230, %r227, %r228;
	setp.eq.s32 	%p13, %r230, 0;
	@%p13 bra 	$L__BB3_19;
	shr.u32 	%r231, %r227, 12;
	and.b32  	%r232, %r231, 31;
	mov.b32 	%r233, 1;
	shl.b32 	%r45, %r233, %r232;
	shr.u32 	%r234, %r227, 15;
	and.b32  	%r235, %r234, 16380;
	add.s32 	%r46, %r181, %r235;
	atom.shared.or.b32 	%r237, [%r46], %r45;
	and.b32  	%r238, %r237, %r45;
	setp.eq.s32 	%p14, %r238, 0;
	@%p14 bra 	$L__BB3_19;
	atom.shared.or.b32 	%r239, [%r46+16384], %r45;
$L__BB3_19:
	add.s32 	%r510, %r510, 4;
	add.s32 	%r509, %r509, 2048;
	add.s32 	%r508, %r508, 2048;
	setp.eq.s32 	%p15, %r510, 0;
	@%p15 bra 	$L__BB3_20;
	bra.uni 	$L__BB3_3;
$L__BB3_20:
	setp.eq.s32 	%p16, %r8, 0;
	@%p16 bra 	$L__BB3_27;
	shl.b32 	%r240, %r504, 9;
	add.s32 	%r506, %r1, %r240;
	add.s32 	%r507, %r506, %r2;
	neg.s32 	%r505, %r8;
$L__BB3_22:
	.pragma "nounroll";
	setp.ge.s32 	%p17, %r506, %r3;
	@%p17 bra 	$L__BB3_26;
	mul.wide.s32 	%rd18, %r507, 8;
	add.s64 	%rd19, %rd1, %rd18;
	ld.global.v2.u32 	{%r241, %r242}, [%rd19];
	or.b32  	%r244, %r241, %r242;
	setp.eq.s32 	%p18, %r244, 0;
	@%p18 bra 	$L__BB3_26;
	shr.u32 	%r245, %r241, 12;
	and.b32  	%r246, %r245, 31;
	mov.b32 	%r247, 1;
	shl.b32 	%r21, %r247, %r246;
	shr.u32 	%r248, %r241, 15;
	and.b32  	%r249, %r248, 16380;
	add.s32 	%r22, %r181, %r249;
	atom.shared.or.b32 	%r251, [%r22], %r21;
	and.b32  	%r252, %r251, %r21;
	setp.eq.s32 	%p19, %r252, 0;
	@%p19 bra 	$L__BB3_26;
	atom.shared.or.b32 	%r253, [%r22+16384], %r21;
$L__BB3_26:
	add.s32 	%r507, %r507, 512;
	add.s32 	%r506, %r506, 512;
	add.s32 	%r505, %r505, 1;
	setp.ne.s32 	%p20, %r505, 0;
	@%p20 bra 	$L__BB3_22;
$L__BB3_27:
	setp.lt.s32 	%p21, %r4, 0;
	@%p21 bra 	$L__BB3_54;
	max.s32 	%r26, %r6, 1;
	and.b32  	%r27, %r26, 3;
	setp.lt.u32 	%p22, %r4, 1536;
	mov.b32 	%r514, 0;
	@%p22 bra 	$L__BB3_47;
	and.b32  	%r514, %r26, 4194300;
	neg.s32 	%r513, %r514;
	or.b32  	%r512, %r1, 1024;
	add.s32 	%r511, %r1, %r2;
$L__BB3_30:
	add.s32 	%r255, %r512, -1024;
	setp.ge.s32 	%p23, %r255, %r4;
	mul.wide.s32 	%rd20, %r511, 8;
	add.s64 	%rd6, %rd4, %rd20;
	@%p23 bra 	$L__BB3_34;
	ld.global.v2.u32 	{%r256, %r257}, [%rd6];
	or.b32  	%r259, %r256, %r257;
	setp.eq.s32 	%p24, %r259, 0;
	@%p24 bra 	$L__BB3_34;
	shr.u32 	%r260, %r256, 12;
	and.b32  	%r261, %r260, 31;
	mov.b32 	%r262, 1;
	shl.b32 	%r54, %r262, %r261;
	shr.u32 	%r263, %r256, 15;
	and.b32  	%r264, %r263, 16380;
	add.s32 	%r55, %r181, %r264;
	atom.shared.or.b32 	%r266, [%r55], %r54;
	and.b32  	%r267, %r266, %r54;
	setp.eq.s32 	%p25, %r267, 0;
	@%p25 bra 	$L__BB3_34;
	atom.shared.or.b32 	%r268, [%r55+16384], %r54;
$L__BB3_34:
	add.s32 	%r269, %r512, -512;
	setp.ge.s32 	%p26, %r269, %r4;
	@%p26 bra 	$L__BB3_38;
	ld.global.v2.u32 	{%r270, %r271}, [%rd6+4096];
	or.b32  	%r273, %r270, %r271;
	setp.eq.s32 	%p27, %r273, 0;
	@%p27 bra 	$L__BB3_38;
	shr.u32 	%r274, %r270, 12;
	and.b32  	%r275, %r274, 31;
	mov.b32 	%r276, 1;
	shl.b32 	%r57, %r276, %r275;
	shr.u32 	%r277, %r270, 15;
	and.b32  	%r278, %r277, 16380;
	add.s32 	%r58, %r181, %r278;
	atom.shared.or.b32 	%r280, [%r58], %r57;
	and.b32  	%r281, %r280, %r57;
	setp.eq.s32 	%p28, %r281, 0;
	@%p28 bra 	$L__BB3_38;
	atom.shared.or.b32 	%r282, [%r58+16384], %r57;
$L__BB3_38:
	setp.ge.s32 	%p29, %r512, %r4;
	@%p29 bra 	$L__BB3_42;
	ld.global.v2.u32 	{%r283, %r284}, [%rd6+8192];
	or.b32  	%r286, %r283, %r284;
	setp.eq.s32 	%p30, %r286, 0;
	@%p30 bra 	$L__BB3_42;
	shr.u32 	%r287, %r283, 12;
	and.b32  	%r288, %r287, 31;
	mov.b32 	%r289, 1;
	shl.b32 	%r60, %r289, %r288;
	shr.u32 	%r290, %r283, 15;
	and.b32  	%r291, %r290, 16380;
	add.s32 	%r61, %r181, %r291;
	atom.shared.or.b32 	%r293, [%r61], %r60;
	and.b32  	%r294, %r293, %r60;
	setp.eq.s32 	%p31, %r294, 0;
	@%p31 bra 	$L__BB3_42;
	atom.shared.or.b32 	%r295, [%r61+16384], %r60;
$L__BB3_42:
	add.s32 	%r296, %r512, 512;
	setp.ge.s32 	%p32, %r296, %r4;
	@%p32 bra 	$L__BB3_46;
	ld.global.v2.u32 	{%r297, %r298}, [%rd6+12288];
	or.b32  	%r300, %r297, %r298;
	setp.eq.s32 	%p33, %r300, 0;
	@%p33 bra 	$L__BB3_46;
	shr.u32 	%r301, %r297, 12;
	and.b32  	%r302, %r301, 31;
	mov.b32 	%r303, 1;
	shl.b32 	%r63, %r303, %r302;
	shr.u32 	%r304, %r297, 15;
	and.b32  	%r305, %r304, 16380;
	add.s32 	%r64, %r181, %r305;
	atom.shared.or.b32 	%r307, [%r64], %r63;
	and.b32  	%r308, %r307, %r63;
	setp.eq.s32 	%p34, %r308, 0;
	@%p34 bra 	$L__BB3_46;
	atom.shared.or.b32 	%r309, [%r64+16384], %r63;
$L__BB3_46:
	add.s32 	%r513, %r513, 4;
	add.s32 	%r512, %r512, 2048;
	add.s32 	%r511, %r511, 2048;
	setp.ne.s32 	%p35, %r513, 0;
	@%p35 bra 	$L__BB3_30;
$L__BB3_47:
	setp.eq.s32 	%p36, %r27, 0;
	@%p36 bra 	$L__BB3_54;
	shl.b32 	%r310, %r514, 9;
	add.s32 	%r516, %r1, %r310;
	add.s32 	%r517, %r516, %r2;
	neg.s32 	%r515, %r27;
$L__BB3_49:
	.pragma "nounroll";
	setp.ge.s32 	%p37, %r516, %r4;
	@%p37 bra 	$L__BB3_53;
	mul.wide.s32 	%rd21, %r517, 8;
	add.s64 	%rd22, %rd4, %rd21;
	ld.global.v2.u32 	{%r311, %r312}, [%rd22];
	or.b32  	%r314, %r311, %r312;
	setp.eq.s32 	%p38, %r314, 0;
	@%p38 bra 	$L__BB3_53;
	shr.u32 	%r315, %r311, 12;
	and.b32  	%r316, %r315, 31;
	mov.b32 	%r317, 1;
	shl.b32 	%r76, %r317, %r316;
	shr.u32 	%r318, %r311, 15;
	and.b32  	%r319, %r318, 16380;
	add.s32 	%r77, %r181, %r319;
	atom.shared.or.b32 	%r321, [%r77], %r76;
	and.b32  	%r322, %r321, %r76;
	setp.eq.s32 	%p39, %r322, 0;
	@%p39 bra 	$L__BB3_53;
	atom.shared.or.b32 	%r323, [%r77+16384], %r76;
$L__BB3_53:
	add.s32 	%r517, %r517, 512;
	add.s32 	%r516, %r516, 512;
	add.s32 	%r515, %r515, 1;
	setp.ne.s32 	%p40, %r515, 0;
	@%p40 bra 	$L__BB3_49;
$L__BB3_54:
	setp.lt.s32 	%p41, %r3, 0;
	bar.sync 	0;
	@%p41 bra 	$L__BB3_81;
	add.s32 	%r81, %r167, -1;
	max.s32 	%r82, %r5, 1;
	and.b32  	%r83, %r82, 3;
	setp.lt.u32 	%p42, %r3, 1536;
	mov.b32 	%r518, 0;
	@%p42 bra 	$L__BB3_74;
	and.b32  	%r518, %r82, 4194300;
	neg.s32 	%r524, %r518;
	or.b32  	%r523, %r1, 1024;
	add.s32 	%r522, %r1, %r2;
$L__BB3_57:
	add.s32 	%r325, %r523, -1024;
	setp.ge.s32 	%p43, %r325, %r3;
	mul.wide.s32 	%rd23, %r522, 8;
	add.s64 	%rd7, %rd1, %rd23;
	@%p43 bra 	$L__BB3_61;
	ld.global.v2.u32 	{%r326, %r327}, [%rd7];
	or.b32  	%r328, %r326, %r327;
	setp.eq.s32 	%p44, %r328, 0;
	@%p44 bra 	$L__BB3_61;
	shr.u32 	%r329, %r326, 15;
	and.b32  	%r330, %r329, 16380;
	add.s32 	%r332, %r181, %r330;
	ld.shared.u32 	%r333, [%r332+16384];
	shr.u32 	%r334, %r326, 12;
	and.b32  	%r335, %r334, 31;
	shr.u32 	%r336, %r333, %r335;
	and.b32  	%r337, %r336, 1;
	setp.eq.b32 	%p45, %r337, 1;
	not.pred 	%p46, %p45;
	@%p46 bra 	$L__BB3_61;
	and.b32  	%r338, %r327, 4095;
	shl.b32 	%r339, %r327, 2;
	cvt.u64.u32 	%rd24, %r339;
	and.b64  	%rd25, %rd24, 16380;
	add.s64 	%rd26, %rd3, %rd25;
	atom.global.add.u32 	%r340, [%rd26], 1;
	min.s32 	%r341, %r340, %r81;
	mad.lo.s32 	%r342, %r338, %r167, %r341;
	mul.wide.s32 	%rd27, %r342, 8;
	add.s64 	%rd28, %rd2, %rd27;
	st.global.v2.u32 	[%rd28], {%r327, %r326};
$L__BB3_61:
	add.s32 	%r343, %r523, -512;
	setp.ge.s32 	%p47, %r343, %r3;
	@%p47 bra 	$L__BB3_65;
	ld.global.v2.u32 	{%r344, %r345}, [%rd7+4096];
	or.b32  	%r346, %r344, %r345;
	setp.eq.s32 	%p48, %r346, 0;
	@%p48 bra 	$L__BB3_65;
	shr.u32 	%r347, %r344, 15;
	and.b32  	%r348, %r347, 16380;
	add.s32 	%r350, %r181, %r348;
	ld.shared.u32 	%r351, [%r350+16384];
	shr.u32 	%r352, %r344, 12;
	and.b32  	%r353, %r352, 31;
	shr.u32 	%r354, %r351, %r353;
	and.b32  	%r355, %r354, 1;
	setp.eq.b32 	%p49, %r355, 1;
	not.pred 	%p50, %p49;
	@%p50 bra 	$L__BB3_65;
	and.b32  	%r356, %r345, 4095;
	shl.b32 	%r357, %r345, 2;
	cvt.u64.u32 	%rd29, %r357;
	and.b64  	%rd30, %rd29, 16380;
	add.s64 	%rd31, %rd3, %rd30;
	atom.global.add.u32 	%r358, [%rd31], 1;
	min.s32 	%r359, %r358, %r81;
	mad.lo.s32 	%r360, %r356, %r167, %r359;
	mul.wide.s32 	%rd32, %r360, 8;
	add.s64 	%rd33, %rd2, %rd32;
	st.global.v2.u32 	[%rd33], {%r345, %r344};
$L__BB3_65:
	setp.ge.s32 	%p51, %r523, %r3;
	@%p51 bra 	$L__BB3_69;
	ld.global.v2.u32 	{%r361, %r362}, [%rd7+8192];
	or.b32  	%r363, %r361, %r362;
	setp.eq.s32 	%p52, %r363, 0;
	@%p52 bra 	$L__BB3_69;
	shr.u32 	%r364, %r361, 15;
	and.b32  	%r365, %r364, 16380;
	add.s32 	%r367, %r181, %r365;
	ld.shared.u32 	%r368, [%r367+16384];
	shr.u32 	%r369, %r361, 12;
	and.b32  	%r370, %r369, 31;
	shr.u32 	%r371, %r368, %r370;
	and.b32  	%r372, %r371, 1;
	setp.eq.b32 	%p53, %r372, 1;
	not.pred 	%p54, %p53;
	@%p54 bra 	$L__BB3_69;
	and.b32  	%r373, %r362, 4095;
	shl.b32 	%r374, %r362, 2;
	cvt.u64.u32 	%rd34, %r374;
	and.b64  	%rd35, %rd34, 16380;
	add.s64 	%rd36, %rd3, %rd35;
	atom.global.add.u32 	%r375, [%rd36], 1;
	min.s32 	%r376, %r375, %r81;
	mad.lo.s32 	%r377, %r373, %r167, %r376;
	mul.wide.s32 	%rd37, %r377, 8;
	add.s64 	%rd38, %rd2, %rd37;
	st.global.v2.u32 	[%rd38], {%r362, %r361};
$L__BB3_69:
	add.s32 	%r378, %r523, 512;
	setp.ge.s32 	%p55, %r378, %r3;
	@%p55 bra 	$L__BB3_73;
	ld.global.v2.u32 	{%r379, %r380}, [%rd7+12288];
	or.b32  	%r381, %r379, %r380;
	setp.eq.s32 	%p56, %r381, 0;
	@%p56 bra 	$L__BB3_73;
	shr.u32 	%r382, %r379, 15;
	and.b32  	%r383, %r382, 16380;
	add.s32 	%r385, %r181, %r383;
	ld.shared.u32 	%r386, [%r385+16384];
	shr.u32 	%r387, %r379, 12;
	and.b32  	%r388, %r387, 31;
	shr.u32 	%r389, %r386, %r388;
	and.b32  	%r390, %r389, 1;
	setp.eq.b32 	%p57, %r390, 1;
	not.pred 	%p58, %p57;
	@%p58 bra 	$L__BB3_73;
	and.b32  	%r391, %r380, 4095;
	shl.b32 	%r392, %r380, 2;
	cvt.u64.u32 	%rd39, %r392;
	and.b64  	%rd40, %rd39, 16380;
	add.s64 	%rd41, %rd3, %rd40;
	atom.global.add.u32 	%r393, [%rd41], 1;
	min.s32 	%r394, %r393, %r81;
	mad.lo.s32 	%r395, %r391, %r167, %r394;
	mul.wide.s32 	%rd42, %r395, 8;
	add.s64 	%rd43, %rd2, %rd42;
	st.global.v2.u32 	[%rd43], {%r380, %r379};
$L__BB3_73:
	add.s32 	%r524, %r524, 4;
	add.s32 	%r523, %r523, 2048;
	add.s32 	%r522, %r522, 2048;
	setp.eq.s32 	%p59, %r524, 0;
	@%p59 bra 	$L__BB3_74;
	bra.uni 	$L__BB3_57;
$L__BB3_74:
	setp.eq.s32 	%p60, %r83, 0;
	@%p60 bra 	$L__BB3_81;
	shl.b32 	%r396, %r518, 9;
	add.s32 	%r520, %r1, %r396;
	add.s32 	%r521, %r520, %r2;
	neg.s32 	%r519, %r83;
$L__BB3_76:
	.pragma "nounroll";
	setp.ge.s32 	%p61, %r520, %r3;
	@%p61 bra 	$L__BB3_80;
	mul.wide.s32 	%rd44, %r521, 8;
	add.s64 	%rd45, %rd1, %rd44;
	ld.global.v2.u32 	{%r397, %r398}, [%rd45];
	or.b32  	%r399, %r397, %r398;
	setp.eq.s32 	%p62, %r399, 0;
	@%p62 bra 	$L__BB3_80;
	shr.u32 	%r400, %r397, 15;
	and.b32  	%r401, %r400, 16380;
	add.s32 	%r403, %r181, %r401;
	ld.shared.u32 	%r404, [%r403+16384];
	shr.u32 	%r405, %r397, 12;
	and.b32  	%r406, %r405, 31;
	shr.u32 	%r407, %r404, %r406;
	and.b32  	%r408, %r407, 1;
	setp.eq.b32 	%p63, %r408, 1;
	not.pred 	%p64, %p63;
	@%p64 bra 	$L__BB3_80;
	and.b32  	%r409, %r398, 4095;
	shl.b32 	%r410, %r398, 2;
	cvt.u64.u32 	%rd46, %r410;
	and.b64  	%rd47, %rd46, 16380;
	add.s64 	%rd48, %rd3, %rd47;
	atom.global.add.u32 	%r411, [%rd48], 1;
	min.s32 	%r412, %r411, %r81;
	mad.lo.s32 	%r413, %r409, %r167, %r412;
	mul.wide.s32 	%rd49, %r413, 8;
	add.s64 	%rd50, %rd2, %rd49;
	st.global.v2.u32 	[%rd50], {%r398, %r397};
$L__BB3_80:
	add.s32 	%r521, %r521, 512;
	add.s32 	%r520, %r520, 512;
	add.s32 	%r519, %r519, 1;
	setp.ne.s32 	%p65, %r519, 0;
	@%p65 bra 	$L__BB3_76;
$L__BB3_81:
	setp.lt.s32 	%p66, %r4, 0;
	@%p66 bra 	$L__BB3_108;
	add.s32 	%r102, %r167, -1;
	max.s32 	%r103, %r6, 1;
	and.b32  	%r104, %r103, 3;
	setp.lt.u32 	%p67, %r4, 1536;
	mov.b32 	%r528, 0;
	@%p67 bra 	$L__BB3_101;
	and.b32  	%r528, %r103, 4194300;
	neg.s32 	%r527, %r528;
	or.b32  	%r526, %r1, 1024;
	add.s32 	%r525, %r1, %r2;
$L__BB3_84:
	add.s32 	%r415, %r526, -1024;
	setp.ge.s32 	%p68, %r415, %r4;
	mul.wide.s32 	%rd51, %r525, 8;
	add.s64 	%rd8, %rd4, %rd51;
	@%p68 bra 	$L__BB3_88;
	ld.global.v2.u32 	{%r416, %r417}, [%rd8];
	or.b32  	%r418, %r416, %r417;
	setp.eq.s32 	%p69, %r418, 0;
	@%p69 bra 	$L__BB3_88;
	shr.u32 	%r419, %r416, 15;
	and.b32  	%r420, %r419, 16380;
	add.s32 	%r422, %r181, %r420;
	ld.shared.u32 	%r423, [%r422+16384];
	shr.u32 	%r424, %r416, 12;
	and.b32  	%r425, %r424, 31;
	shr.u32 	%r426, %r423, %r425;
	and.b32  	%r427, %r426, 1;
	setp.eq.b32 	%p70, %r427, 1;
	not.pred 	%p71, %p70;
	@%p71 bra 	$L__BB3_88;
	and.b32  	%r428, %r417, 4095;
	shl.b32 	%r429, %r417, 2;
	cvt.u64.u32 	%rd52, %r429;
	and.b64  	%rd53, %rd52, 16380;
	add.s64 	%rd54, %rd3, %rd53;
	atom.global.add.u32 	%r430, [%rd54], 1;
	min.s32 	%r431, %r430, %r102;
	mad.lo.s32 	%r432, %r428, %r167, %r431;
	mul.wide.s32 	%rd55, %r432, 8;
	add.s64 	%rd56, %rd2, %rd55;
	st.global.v2.u32 	[%rd56], {%r417, %r416};
$L__BB3_88:
	add.s32 	%r433, %r526, -512;
	setp.ge.s32 	%p72, %r433, %r4;
	@%p72 bra 	$L__BB3_92;
	ld.global.v2.u32 	{%r434, %r435}, [%rd8+4096];
	or.b32  	%r436, %r434, %r435;
	setp.eq.s32 	%p73, %r436, 0;
	@%p73 bra 	$L__BB3_92;
	shr.u32 	%r437, %r434, 15;
	and.b32  	%r438, %r437, 16380;
	add.s32 	%r440, %r181, %r438;
	ld.shared.u32 	%r441, [%r440+16384];
	shr.u32 	%r442, %r434, 12;
	and.b32  	%r443, %r442, 31;
	shr.u32 	%r444, %r441, %r443;
	and.b32  	%r445, %r444, 1;
	setp.eq.b32 	%p74, %r445, 1;
	not.pred 	%p75, %p74;
	@%p75 bra 	$L__BB3_92;
	and.b32  	%r446, %r435, 4095;
	shl.b32 	%r447, %r435, 2;
	cvt.u64.u32 	%rd57, %r447;
	and.b64  	%rd58, %rd57, 16380;
	add.s64 	%rd59, %rd3, %rd58;
	atom.global.add.u32 	%r448, [%rd59], 1;
	min.s32 	%r449, %r448, %r102;
	mad.lo.s32 	%r450, %r446, %r167, %r449;
	mul.wide.s32 	%rd60, %r450, 8;
	add.s64 	%rd61, %rd2, %rd60;
	st.global.v2.u32 	[%rd61], {%r435, %r434};
$L__BB3_92:
	setp.ge.s32 	%p76, %r526, %r4;
	@%p76 bra 	$L__BB3_96;
	ld.global.v2.u32 	{%r451, %r452}, [%rd8+8192];
	or.b32  	%r453, %r451, %r452;
	setp.eq.s32 	%p77, %r453, 0;
	@%p77 bra 	$L__BB3_96;
	shr.u32 	%r454, %r451, 15;
	and.b32  	%r455, %r454, 16380;
	add.s32 	%r457, %r181, %r455;
	ld.shared.u32 	%r458, [%r457+16384];
	shr.u32 	%r459, %r451, 12;
	and.b32  	%r460, %r459, 31;
	shr.u32 	%r461, %r458, %r460;
	and.b32  	%r462, %r461, 1;
	setp.eq.b32 	%p78, %r462, 1;
	not.pred 	%p79, %p78;
	@%p79 bra 	$L__BB3_96;
	and.b32  	%r463, %r452, 4095;
	shl.b32 	%r464, %r452, 2;
	cvt.u64.u32 	%rd62, %r464;
	and.b64  	%rd63, %rd62, 16380;
	add.s64 	%rd64, %rd3, %rd63;
	atom.global.add.u32 	%r465, [%rd64], 1;
	min.s32 	%r466, %r465, %r102;
	mad.lo.s32 	%r467, %r463, %r167, %r466;
	mul.wide.s32 	%rd65, %r467, 8;
	add.s64 	%rd66, %rd2, %rd65;
	st.global.v2.u32 	[%rd66], {%r452, %r451};
$L__BB3_96:
	add.s32 	%r468, %r526, 512;
	setp.ge.s32 	%p80, %r468, %r4;
	@%p80 bra 	$L__BB3_100;
	ld.global.v2.u32 	{%r469, %r470}, [%rd8+12288];
	or.b32  	%r471, %r469, %r470;
	setp.eq.s32 	%p81, %r471, 0;
	@%p81 bra 	$L__BB3_100;
	shr.u32 	%r472, %r469, 15;
	and.b32  	%r473, %r472, 16380;
	add.s32 	%r475, %r181, %r473;
	ld.shared.u32 	%r476, [%r475+16384];
	shr.u32 	%r477, %r469, 12;
	and.b32  	%r478, %r477, 31;
	shr.u32 	%r479, %r476, %r478;
	and.b32  	%r480, %r479, 1;
	setp.eq.b32 	%p82, %r480, 1;
	not.pred 	%p83, %p82;
	@%p83 bra 	$L__BB3_100;
	and.b32  	%r481, %r470, 4095;
	shl.b32 	%r482, %r470, 2;
	cvt.u64.u32 	%rd67, %r482;
	and.b64  	%rd68, %rd67, 16380;
	add.s64 	%rd69, %rd3, %rd68;
	atom.global.add.u32 	%r483, [%rd69], 1;
	min.s32 	%r484, %r483, %r102;
	mad.lo.s32 	%r485, %r481, %r167, %r484;
	mul.wide.s32 	%rd70, %r485, 8;
	add.s64 	%rd71, %rd2, %rd70;
	st.global.v2.u32 	[%rd71], {%r470, %r469};
$L__BB3_100:
	add.s32 	%r527, %r527, 4;
	add.s32 	%r526, %r526, 2048;
	add.s32 	%r525, %r525, 2048;
	setp.ne.s32 	%p84, %r527, 0;
	@%p84 bra 	$L__BB3_84;
$L__BB3_101:
	setp.eq.s32 	%p85, %r104, 0;
	@%p85 bra 	$L__BB3_108;
	shl.b32 	%r486, %r528, 9;
	add.s32 	%r530, %r1, %r486;
	add.s32 	%r531, %r530, %r2;
	neg.s32 	%r529, %r104;
$L__BB3_103:
	.pragma "nounroll";
	setp.ge.s32 	%p86, %r530, %r4;
	@%p86 bra 	$L__BB3_107;
	mul.wide.s32 	%rd72, %r531, 8;
	add.s64 	%rd73, %rd4, %rd72;
	ld.global.v2.u32 	{%r487, %r488}, [%rd73];
	or.b32  	%r489, %r487, %r488;
	setp.eq.s32 	%p87, %r489, 0;
	@%p87 bra 	$L__BB3_107;
	shr.u32 	%r490, %r487, 15;
	and.b32  	%r491, %r490, 16380;
	add.s32 	%r493, %r181, %r491;
	ld.shared.u32 	%r494, [%r493+16384];
	shr.u32 	%r495, %r487, 12;
	and.b32  	%r496, %r495, 31;
	shr.u32 	%r497, %r494, %r496;
	and.b32  	%r498, %r497, 1;
	setp.eq.b32 	%p88, %r498, 1;
	not.pred 	%p89, %p88;
	@%p89 bra 	$L__BB3_107;
	and.b32  	%r499, %r488, 4095;
	shl.b32 	%r500, %r488, 2;
	cvt.u64.u32 	%rd74, %r500;
	and.b64  	%rd75, %rd74, 16380;
	add.s64 	%rd76, %rd3, %rd75;
	atom.global.add.u32 	%r501, [%rd76], 1;
	min.s32 	%r502, %r501, %r102;
	mad.lo.s32 	%r503, %r499, %r167, %r502;
	mul.wide.s32 	%rd77, %r503, 8;
	add.s64 	%rd78, %rd2, %rd77;
	st.global.v2.u32 	[%rd78], {%r488, %r487};
$L__BB3_107:
	add.s32 	%r531, %r531, 512;
	add.s32 	%r530, %r530, 512;
	add.s32 	%r529, %r529, 1;
	setp.ne.s32 	%p90, %r529, 0;
	@%p90 bra 	$L__BB3_103;
$L__BB3_108:
	ret;

}
	// .globl	FluffyTail
.visible .entry FluffyTail(
	.param .u64 .ptr .align 1 FluffyTail_param_0,
	.param .u64 .ptr .align 1 FluffyTail_param_1,
	.param .u64 .ptr .align 1 FluffyTail_param_2,
	.param .u64 .ptr .align 1 FluffyTail_param_3
)
{
	.reg .pred 	%p<3>;
	.reg .b32 	%r<12>;
	.reg .b64 	%rd<15>;
	// demoted variable
	.shared .align 4 .u32 _ZZ10FluffyTailE7destIdx;
	ld.param.u64 	%rd1, [FluffyTail_param_0];
	ld.param.u64 	%rd2, [FluffyTail_param_1];
	ld.param.u64 	%rd4, [FluffyTail_param_2];
	ld.param.u64 	%rd3, [FluffyTail_param_3];
	cvta.to.global.u64 	%rd5, %rd4;
	mov.u32 	%r1, %tid.x;
	mov.u32 	%r2, %ctaid.x;
	mul.wide.u32 	%rd6, %r2, 4;
	add.s64 	%rd7, %rd5, %rd6;
	ld.global.u32 	%r3, [%rd7];
	setp.ne.s32 	%p1, %r1, 0;
	@%p1 bra 	$L__BB4_2;
	cvta.to.global.u64 	%rd8, %rd3;
	atom.global.add.u32 	%r4, [%rd8], %r3;
	st.shared.u32 	[_ZZ10FluffyTailE7destIdx], %r4;
$L__BB4_2:
	bar.sync 	0;
	setp.ge.u32 	%p2, %r1, %r3;
	@%p2 bra 	$L__BB4_4;
	ld.shared.u32 	%r5, [_ZZ10FluffyTailE7destIdx];
	add.s32 	%r6, %r5, %r1;
	cvta.to.global.u64 	%rd9, %rd2;
	mul.wide.u32 	%rd10, %r6, 8;
	add.s64 	%rd11, %rd9, %rd10;
	mul.lo.s32 	%r7, %r2, 83968;
	shr.u32 	%r8, %r7, 2;
	add.s32 	%r9, %r8, %r1;
	cvta.to.global.u64 	%rd12, %rd1;
	mul.wide.u32 	%rd13, %r9, 8;
	add.s64 	%rd14, %rd12, %rd13;
	ld.global.v2.u32 	{%r10, %r11}, [%rd14];
	st.global.v2.u32 	[%rd11], {%r10, %r11};
$L__BB4_4:
	ret;

}
	// .globl	FluffyRecovery
.visible .entry FluffyRecovery(
	.param .u64 .ptr .align 1 FluffyRecovery_param_0
)
{
	.local .align 16 .b8 	__local_depot5[512];
	.reg .b64 	%SP;
	.reg .b64 	%SPL;
	.reg .pred 	%p<15>;
	.reg .b32 	%r<158>;
	.reg .b64 	%rd<135>;
	// demoted variable
	.shared .align 4 .b8 _ZZ14FluffyRecoveryE6nonces[168];
	mov.u64 	%SPL, __local_depot5;
	ld.param.u64 	%rd25, [FluffyRecovery_param_0];
	add.u64 	%rd1, %SPL, 0;
	mov.u32 	%r1, %tid.x;
	setp.gt.u32 	%p1, %r1, 41;
	shl.b32 	%r15, %r1, 2;
	mov.u32 	%r16, _ZZ14FluffyRecoveryE6nonces;
	add.s32 	%r2, %r16, %r15;
	@%p1 bra 	$L__BB5_2;
	mov.b32 	%r17, 0;
	st.shared.u32 	[%r2], %r17;
$L__BB5_2:
	bar.sync 	0;
	mov.u32 	%r19, %ctaid.x;
	mov.u32 	%r20, %ntid.x;
	mad.lo.s32 	%r21, %r20, %r19, %r1;
	shl.b32 	%r3, %r21, 10;
	ld.const.u64 	%rd2, [nonce];
	ld.const.u64 	%rd3, [nonce+8];
	ld.const.u64 	%rd4, [nonce+16];
	mov.b32 	%r154, 0;
	ld.const.u64 	%rd5, [nonce+24];
$L__BB5_3:
	add.s32 	%r23, %r154, %r3;
	cvt.u64.u32 	%rd6, %r23;
	mov.b32 	%r155, 0;
	mov.u64 	%rd128, %rd6;
	mov.u64 	%rd129, %rd1;
	mov.u64 	%rd130, %rd2;
	mov.u64 	%rd131, %rd3;
	mov.u64 	%rd132, %rd4;
	mov.u64 	%rd133, %rd5;
$L__BB5_4:
	xor.b64  	%rd27, %rd133, %rd128;
	add.s64 	%rd28, %rd130, %rd131;
	add.s64 	%rd29, %rd132, %rd27;
	mov.b64 	{%r24, %r25}, %rd131;
	shf.l.wrap.b32 	%r26, %r24, %r25, 13;
	shf.l.wrap.b32 	%r27, %r25, %r24, 13;
	mov.b64 	%rd30, {%r27, %r26};
	mov.b64 	{%r28, %r29}, %rd27;
	shf.l.wrap.b32 	%r30, %r28, %r29, 16;
	shf.l.wrap.b32 	%r31, %r29, %r28, 16;
	mov.b64 	%rd31, {%r31, %r30};
	xor.b64  	%rd32, %rd28, %rd30;
	xor.b64  	%rd33, %rd29, %rd31;
	mov.b64 	{%r32, %r33}, %rd28;
	mov.b64 	%rd34, {%r33, %r32};
	add.s64 	%rd35, %rd32, %rd29;
	add.s64 	%rd36, %rd34, %rd33;
	mov.b64 	{%r34, %r35}, %rd32;
	shf.l.wrap.b32 	%r36, %r34, %r35, 17;
	shf.l.wrap.b32 	%r37, %r35, %r34, 17;
	mov.b64 	%rd37, {%r37, %r36};
	mov.b64 	{%r38, %r39}, %rd33;
	shf.l.wrap.b32 	%r40, %r38, %r39, 21;
	shf.l.wrap.b32 	%r41, %r39, %r38, 21;
	mov.b64 	%rd38, {%r41, %r40};
	xor.b64  	%rd39, %rd37, %rd35;
	xor.b64  	%rd40, %rd36, %rd38;
	mov.b64 	{%r42, %r43}, %rd35;
	mov.b64 	%rd41, {%r43, %r42};
	add.s64 	%rd42, %rd36, %rd39;
	add.s64 	%rd43, %rd41, %rd40;
	mov.b64 	{%r44, %r45}, %rd39;
	shf.l.wrap.b32 	%r46, %r44, %r45, 13;
	shf.l.wrap.b32 	%r47, %r45, %r44, 13;
	mov.b64 	%rd44, {%r47, %r46};
	mov.b64 	{%r48, %r49}, %rd40;
	shf.l.wrap.b32 	%r50, %r48, %r49, 16;
	shf.l.wrap.b32 	%r51, %r49, %r48, 16;
	mov.b64 	%rd45, {%r51, %r50};
	xor.b64  	%rd46, %rd42, %rd44;
	xor.b64  	%rd47, %rd43, %rd45;
	mov.b64 	{%r52, %r53}, %rd42;
	mov.b64 	%rd48, {%r53, %r52};
	add.s64 	%rd49, %rd46, %rd43;
	add.s64 	%rd50, %rd48, %rd47;
	mov.b64 	{%r54, %r55}, %rd46;
	shf.l.wrap.b32 	%r56, %r54, %r55, 17;
	shf.l.wrap.b32 	%r57, %r55, %r54, 17;
	mov.b64 	%rd51, {%r57, %r56};
	mov.b64 	{%r58, %r59}, %rd47;
	shf.l.wrap.b32 	%r60, %r58, %r59, 21;
	shf.l.wrap.b32 	%r61, %r59, %r58, 21;
	mov.b64 	%rd52, {%r61, %r60};
	xor.b64  	%rd53, %rd51, %rd49;
	xor.b64  	%rd54, %rd50, %rd52;
	xor.b64  	%rd55, %rd50, %rd128;
	mov.b64 	{%r62, %r63}, %rd49;
	mov.b64 	%rd56, {%r63, %r62};
	xor.b64  	%rd57, %rd56, 255;
	add.s64 	%rd58, %rd55, %rd53;
	add.s64 	%rd59, %rd57, %rd54;
	mov.b64 	{%r64, %r65}, %rd53;
	shf.l.wrap.b32 	%r66, %r64, %r65, 13;
	shf.l.wrap.b32 	%r67, %r65, %r64, 13;
	mov.b64 	%rd60, {%r67, %r66};
	mov.b64 	{%r68, %r69}, %rd54;
	shf.l.wrap.b32 	%r70, %r68, %r69, 16;
	shf.l.wrap.b32 	%r71, %r69, %r68, 16;
	mov.b64 	%rd61, {%r71, %r70};
	xor.b64  	%rd62, %rd58, %rd60;
	xor.b64  	%rd63, %rd59, %rd61;
	mov.b64 	{%r72, %r73}, %rd58;
	mov.b64 	%rd64, {%r73, %r72};
	add.s64 	%rd65, %rd62, %rd59;
	add.s64 	%rd66, %rd64, %rd63;
	mov.b64 	{%r74, %r75}, %rd62;
	shf.l.wrap.b32 	%r76, %r74, %r75, 17;
	shf.l.wrap.b32 	%r77, %r75, %r74, 17;
	mov.b64 	%rd67, {%r77, %r76};
	mov.b64 	{%r78, %r79}, %rd63;
	shf.l.wrap.b32 	%r80, %r78, %r79, 21;
	shf.l.wrap.b32 	%r81, %r79, %r78, 21;
	mov.b64 	%rd68, {%r81, %r80};
	xor.b64  	%rd69, %rd67, %rd65;
	xor.b64  	%rd70, %rd66, %rd68;
	mov.b64 	{%r82, %r83}, %rd65;
	mov.b64 	%rd71, {%r83, %r82};
	add.s64 	%rd72, %rd66, %rd69;
	add.s64 	%rd73, %rd71, %rd70;
	mov.b64 	{%r84, %r85}, %rd69;
	shf.l.wrap.b32 	%r86, %r84, %r85, 13;
	shf.l.wrap.b32 	%r87, %r85, %r84, 13;
	mov.b64 	%rd74, {%r87, %r86};
	mov.b64 	{%r88, %r89}, %rd70;
	shf.l.wrap.b32 	%r90, %r88, %r89, 16;
	shf.l.wrap.b32 	%r91, %r89, %r88, 16;
	mov.b64 	%rd75, {%r91, %r90};
	xor.b64  	%rd76, %rd72, %rd74;
	xor.b64  	%rd77, %rd73, %rd75;
	mov.b64 	{%r92, %r93}, %rd72;
	mov.b64 	%rd78, {%r93, %r92};
	add.s64 	%rd79, %rd76, %rd73;
	add.s64 	%rd80, %rd78, %rd77;
	mov.b64 	{%r94, %r95}, %rd76;
	shf.l.wrap.b32 	%r96, %r94, %r95, 17;
	shf.l.wrap.b32 	%r97, %r95, %r94, 17;
	mov.b64 	%rd81, {%r97, %r96};
	mov.b64 	{%r98, %r99}, %rd77;
	shf.l.wrap.b32 	%r100, %r98, %r99, 21;
	shf.l.wrap.b32 	%r101, %r99, %r98, 21;
	mov.b64 	%rd82, {%r101, %r100};
	xor.b64  	%rd83, %rd81, %rd79;
	xor.b64  	%rd84, %rd80, %rd82;
	mov.b64 	{%r102, %r103}, %rd79;
	mov.b64 	%rd85, {%r103, %r102};
	add.s64 	%rd86, %rd80, %rd83;
	add.s64 	%rd87, %rd85, %rd84;
	mov.b64 	{%r104, %r105}, %rd83;
	shf.l.wrap.b32 	%r106, %r104, %r105, 13;
	shf.l.wrap.b32 	%r107, %r105, %r104, 13;
	mov.b64 	%rd88, {%r107, %r106};
	mov.b64 	{%r108, %r109}, %rd84;
	shf.l.wrap.b32 	%r110, %r108, %r109, 16;
	shf.l.wrap.b32 	%r111, %r109, %r108, 16;
	mov.b64 	%rd89, {%r111, %r110};
	xor.b64  	%rd90, %rd86, %rd88;
	xor.b64  	%rd91, %rd87, %rd89;
	mov.b64 	{%r112, %r113}, %rd86;
	mov.b64 	%rd92, {%r113, %r112};
	add.s64 	%rd93, %rd90, %rd87;
	add.s64 	%rd94, %rd92, %rd91;
	mov.b64 	{%r114, %r115}, %rd90;
	shf.l.wrap.b32 	%r116, %r114, %r115, 17;
	shf.l.wrap.b32 	%r117, %r115, %r114, 17;
	mov.b64 	%rd95, {%r117, %r116};
	mov.b64 	{%r118, %r119}, %rd91;
	shf.l.wrap.b32 	%r120, %r118, %r119, 21;
	shf.l.wrap.b32 	%r121, %r119, %r118, 21;
	mov.b64 	%rd96, {%r121, %r120};
	xor.b64  	%rd97, %rd95, %rd93;
	xor.b64  	%rd98, %rd94, %rd96;
	mov.b64 	{%r122, %r123}, %rd93;
	mov.b64 	%rd99, {%r123, %r122};
	add.s64 	%rd100, %rd94, %rd97;
	add.s64 	%rd101, %rd99, %rd98;
	mov.b64 	{%r124, %r125}, %rd97;
	shf.l.wrap.b32 	%r126, %r124, %r125, 13;
	shf.l.wrap.b32 	%r127, %r125, %r124, 13;
	mov.b64 	%rd102, {%r127, %r126};
	mov.b64 	{%r128, %r129}, %rd98;
	shf.l.wrap.b32 	%r130, %r128, %r129, 16;
	shf.l.wrap.b32 	%r131, %r129, %r128, 16;
	mov.b64 	%rd103, {%r131, %r130};
	xor.b64  	%rd104, %rd100, %rd102;
	xor.b64  	%rd105, %rd101, %rd103;
	mov.b64 	{%r132, %r133}, %rd100;
	mov.b64 	%rd106, {%r133, %r132};
	add.s64 	%rd107, %rd104, %rd101;
	add.s64 	%rd130, %rd106, %rd105;
	mov.b64 	{%r134, %r135}, %rd104;
	shf.l.wrap.b32 	%r136, %r134, %r135, 17;
	shf.l.wrap.b32 	%r137, %r135, %r134, 17;
	mov.b64 	%rd108, {%r137, %r136};
	mov.b64 	{%r138, %r139}, %rd105;
	shf.l.wrap.b32 	%r140, %r138, %r139, 21;
	shf.l.wrap.b32 	%r141, %r139, %r138, 21;
	mov.b64 	%rd109, {%r141, %r140};
	xor.b64  	%rd131, %rd108, %rd107;
	xor.b64  	%rd133, %rd130, %rd109;
	mov.b64 	{%r142, %r143}, %rd107;
	mov.b64 	%rd132, {%r143, %r142};
	xor.b64  	%rd110, %rd132, %rd133;
	xor.b64  	%rd111, %rd110, %rd131;
	xor.b64  	%rd112, %rd111, %rd130;
	st.local.u64 	[%rd129], %rd112;
	add.s32 	%r155, %r155, 1;
	add.s64 	%rd129, %rd129, 8;
	add.s64 	%rd128, %rd128, 1;
	setp.ne.s32 	%p2, %r155, 64;
	@%p2 bra 	$L__BB5_4;
	ld.local.u64 	%rd19, [%rd1+504];
	mov.b32 	%r156, 63;
$L__BB5_6:
	setp.eq.s32 	%p3, %r156, 63;
	mov.u64 	%rd134, %rd19;
	@%p3 bra 	$L__BB5_8;
	mul.wide.u32 	%rd113, %r156, 8;
	add.s64 	%rd114, %rd1, %rd113;
	ld.local.u64 	%rd115, [%rd114];
	xor.b64  	%rd134, %rd115, %rd19;
$L__BB5_8:
	cvt.u32.u64 	%r146, %rd6;
	and.b64  	%rd22, %rd134, 2305843005455597567;
	mov.b64 	{%r147, %r148}, %rd134;
	mov.b64 	%rd116, {%r148, %r147};
	and.b64  	%rd23, %rd116, 2305843005455597567;
	add.s32 	%r8, %r156, %r146;
	mov.b32 	%r157, 0;
$L__BB5_9:
	mul.wide.u32 	%rd117, %r157, 8;
	mov.u64 	%rd118, recovery;
	add.s64 	%rd24, %rd118, %rd117;
	ld.const.u64 	%rd119, [%rd24];
	setp.ne.s64 	%p4, %rd119, %rd22;
	setp.ne.s64 	%p5, %rd119, %rd23;
	shl.b32 	%r149, %r157, 2;
	mov.u32 	%r150, _ZZ14FluffyRecoveryE6nonces;
	add.s32 	%r10, %r150, %r149;
	and.pred  	%p6, %p4, %p5;
	@%p6 bra 	$L__BB5_11;
	st.shared.u32 	[%r10], %r8;
$L__BB5_11:
	ld.const.u64 	%rd122, [%rd24+8];
	setp.ne.s64 	%p7, %rd122, %rd22;
	setp.ne.s64 	%p8, %rd122, %rd23;
	and.pred  	%p9, %p7, %p8;
	@%p9 bra 	$L__BB5_13;
	st.shared.u32 	[%r10+4], %r8;
$L__BB5_13:
	add.s32 	%r157, %r157, 2;
	setp.ne.s32 	%p10, %r157, 42;
	@%p10 bra 	$L__BB5_9;
	add.s32 	%r12, %r156, -1;
	setp.ne.s32 	%p11, %r156, 0;
	mov.u32 	%r156, %r12;
	@%p11 bra 	$L__BB5_6;
	add.s32 	%r13, %r154, 64;
	setp.lt.u32 	%p12, %r154, 960;
	mov.u32 	%r154, %r13;
	@%p12 bra 	$L__BB5_3;
	setp.gt.u32 	%p13, %r1, 41;
	bar.sync 	0;
	@%p13 bra 	$L__BB5_19;
	shl.b32 	%r151, %r1, 2;
	add.s32 	%r153, %r150, %r151;
	ld.shared.u32 	%r14, [%r153];
	setp.eq.s32 	%p14, %r14, 0;
	@%p14 bra 	$L__BB5_19;
	cvta.to.global.u64 	%rd125, %rd25;
	mul.wide.u32 	%rd126, %r1, 4;
	add.s64 	%rd127, %rd125, %rd126;
	st.global.u32 	[%rd127], %r14;
$L__BB5_19:
	ret;

}


// ===== COMPILED SASS (sm_100) =====

	.target	sm_100

	.elftype	@"ET_EXEC"


//--------------------- .note.nv.tkinfo           --------------------------
	.section	.note.nv.tkinfo,"",@"SHT_NOTE"
	.sectionflags	@"SHF_NOTE_NV_TKINFO"
	.tkinfo
        /*0018*/ 	.word	0x00000002
        /*0030*/ 	.string	""
        /*0030*/ 	.string	"ptxas"
        /*0030*/ 	.string	"Cuda compilation tools, release 13.0, V13.0.88"
        /*0030*/ 	.string	"Build cuda_13.0.r13.0/compiler.36424714_0"
        /*0030*/ 	.string	"-arch sm_100 -m 64 "



//--------------------- .note.nv.cuinfo           --------------------------
	.section	.note.nv.cuinfo,"",@"SHT_NOTE"
	.sectionflags	@"SHF_NOTE_NV_CUINFO"
        /*0018*/ 	.short	0x0002
        /*001a*/ 	.short	0x0064
        /*001c*/ 	.short	0x0082
	.zero		2


//--------------------- .nv.info                  --------------------------
	.section	.nv.info,"",@"SHT_CUDA_INFO"
	.align	4


	//----- nvinfo : EIATTR_REGCOUNT
	.align		4
        /*0000*/ 	.byte	0x04, 0x2f
        /*0002*/ 	.short	(.L_3 - .L_2)
	.align		4
.L_2:
        /*0004*/ 	.word	index@(FluffySeed2A)
        /*0008*/ 	.word	0x00000020


	//----- nvinfo : EIATTR_FRAME_SIZE
	.align		4
.L_3:
        /*000c*/ 	.byte	0x04, 0x11
        /*000e*/ 	.short	(.L_5 - .L_4)
	.align		4
.L_4:
        /*0010*/ 	.word	index@(FluffySeed2A)
        /*0014*/ 	.word	0x00000200


	//----- nvinfo : EIATTR_REGCOUNT
	.align		4
.L_5:
        /*0018*/ 	.byte	0x04, 0x2f
        /*001a*/ 	.short	(.L_7 - .L_6)
	.align		4
.L_6:
        /*001c*/ 	.word	index@(FluffySeed2B)
        /*0020*/ 	.word	0x0000001e


	//----- nvinfo : EIATTR_FRAME_SIZE
	.align		4
.L_7:
        /*0024*/ 	.byte	0x04, 0x11
        /*0026*/ 	.short	(.L_9 - .L_8)
	.align		4
.L_8:
        /*0028*/ 	.word	index@(FluffySeed2B)
        /*002c*/ 	.word	0x00000000


	//----- nvinfo : EIATTR_REGCOUNT
	.align		4
.L_9:
        /*0030*/ 	.byte	0x04, 0x2f
        /*0032*/ 	.short	(.L_11 - .L_10)
	.align		4
.L_10:
        /*0034*/ 	.word	index@(FluffyRound)
        /*0038*/ 	.word	0x0000001c


	//----- nvinfo : EIATTR_FRAME_SIZE
	.align		4
.L_11:
        /*003c*/ 	.byte	0x04, 0x11
        /*003e*/ 	.short	(.L_13 - .L_12)
	.align		4
.L_12:
        /*0040*/ 	.word	index@(FluffyRound)
        /*0044*/ 	.word	0x00000000


	//----- nvinfo : EIATTR_REGCOUNT
	.align		4
.L_13:
        /*0048*/ 	.byte	0x04, 0x2f
        /*004a*/ 	.short	(.L_15 - .L_14)
	.align		4
.L_14:
        /*004c*/ 	.word	index@(FluffyRound_J)
        /*0050*/ 	.word	0x0000001c


	//----- nvinfo : EIATTR_FRAME_SIZE
	.align		4
.L_15:
        /*0054*/ 	.byte	0x04, 0x11
        /*0056*/ 	.short	(.L_17 - .L_16)
	.align		4
.L_16:
        /*0058*/ 	.word	index@(FluffyRound_J)
        /*005c*/ 	.word	0x00000000


	//----- nvinfo : EIATTR_REGCOUNT
	.align		4
.L_17:
        /*0060*/ 	.byte	0x04, 0x2f
        /*0062*/ 	.short	(.L_19 - .L_18)
	.align		4
.L_18:
        /*0064*/ 	.word	index@(FluffyTail)
        /*0068*/ 	.word	0x0000000c


	//----- nvinfo : EIATTR_FRAME_SIZE
	.align		4
.L_19:
        /*006c*/ 	.byte	0x04, 0x11
        /*006e*/ 	.short	(.L_21 - .L_20)
	.align		4
.L_20:
        /*0070*/ 	.word	index@(FluffyTail)
        /*0074*/ 	.word	0x00000000


	//----- nvinfo : EIATTR_REGCOUNT
	.align		4
.L_21:
        /*0078*/ 	.byte	0x04, 0x2f
        /*007a*/ 	.short	(.L_23 - .L_22)
	.align		4
.L_22:
        /*007c*/ 	.word	index@(FluffyRecovery)
        /*0080*/ 	.word	0x00000017


	//----- nvinfo : EIATTR_FRAME_SIZE
	.align		4
.L_23:
        /*0084*/ 	.byte	0x04, 0x11
        /*0086*/ 	.short	(.L_25 - .L_24)
	.align		4
.L_24:
        /*0088*/ 	.word	index@(FluffyRecovery)
        /*008c*/ 	.word	0x00000200


	//----- nvinfo : EIATTR_MIN_STACK_SIZE
	.align		4
.L_25:
        /*0090*/ 	.byte	0x04, 0x12
        /*0092*/ 	.short	(.L_27 - .L_26)
	.align		4
.L_26:
        /*0094*/ 	.word	index@(FluffyRecovery)
        /*0098*/ 	.word	0x00000200


	//----- nvinfo : EIATTR_MIN_STACK_SIZE
	.align		4
.L_27:
        /*009c*/ 	.byte	0x04, 0x12
        /*009e*/ 	.short	(.L_29 - .L_28)
	.align		4
.L_28:
        /*00a0*/ 	.word	index@(FluffyTail)
        /*00a4*/ 	.word	0x00000000


	//----- nvinfo : EIATTR_MIN_STACK_SIZE
	.align		4
.L_29:
        /*00a8*/ 	.byte	0x04, 0x12
        /*00aa*/ 	.short	(.L_31 - .L_30)
	.align		4
.L_30:
        /*00ac*/ 	.word	index@(FluffyRound_J)
        /*00b0*/ 	.word	0x00000000


	//----- nvinfo : EIATTR_MIN_STACK_SIZE
	.align		4
.L_31:
        /*00b4*/ 	.byte	0x04, 0x12
        /*00b6*/ 	.short	(.L_33 - .L_32)
	.align		4
.L_32:
        /*00b8*/ 	.word	index@(FluffyRound)
        /*00bc*/ 	.word	0x00000000


	//----- nvinfo : EIATTR_MIN_STACK_SIZE
	.align		4
.L_33:
        /*00c0*/ 	.byte	0x04, 0x12
        /*00c2*/ 	.short	(.L_35 - .L_34)
	.align		4
.L_34:
        /*00c4*/ 	.word	index@(FluffySeed2B)
        /*00c8*/ 	.word	0x00000000


	//----- nvinfo : EIATTR_MIN_STACK_SIZE
	.align		4
.L_35:
        /*00cc*/ 	.byte	0x04, 0x12
        /*00ce*/ 	.short	(.L_37 - .L_36)
	.align		4
.L_36:
        /*00d0*/ 	.word	index@(FluffySeed2A)
        /*00d4*/ 	.word	0x00000200
.L_37:


//--------------------- .nv.compat                --------------------------
	.section	.nv.compat,"",@"SHT_CUDA_COMPAT_INFO"
	.align	4
        /*0000*/ 	.byte	0x02, 0x09, 0x00, 0x00, 0x02, 0x02, 0x01, 0x00, 0x02, 0x05, 0x05, 0x00, 0x03, 0x07, 0x01, 0x01
        /*0010*/ 	.byte	0x02, 0x03, 0x00, 0x00, 0x02, 0x06, 0x01, 0x00, 0x04, 0x0b, 0x08, 0x00, 0x09, 0x00, 0x00, 0x00
        /*0020*/ 	.byte	0x00, 0x00, 0x00, 0x00


//--------------------- .nv.info.FluffyRecovery   --------------------------
	.section	.nv.info.FluffyRecovery,"",@"SHT_CUDA_INFO"
	.sectionflags	@""
	.align	4


	//----- nvinfo : EIATTR_CUDA_API_VERSION
	.align		4
        /*0000*/ 	.byte	0x04, 0x37
        /*0002*/ 	.short	(.L_39 - .L_38)
.L_38:
        /*0004*/ 	.word	0x00000082


	//----- nvinfo : EIATTR_KPARAM_INFO
	.align		4
.L_39:
        /*0008*/ 	.byte	0x04, 0x17
        /*000a*/ 	.short	(.L_41 - .L_40)
.L_40:
        /*000c*/ 	.word	0x00000000
        /*0010*/ 	.short	0x0000
        /*0012*/ 	.short	0x0000
        /*0014*/ 	.byte	0x00, 0xf5, 0x21, 0x00


	//----- nvinfo : EIATTR_SPARSE_MMA_MASK
	.align		4
.L_41:
        /*0018*/ 	.byte	0x03, 0x50
        /*001a*/ 	.short	0x0000


	//----- nvinfo : EIATTR_MAXREG_COUNT
	.align		4
        /*001c*/ 	.byte	0x03, 0x1b
        /*001e*/ 	.short	0x00ff


	//----- nvinfo : EIATTR_NUM_BARRIERS
	.align		4
        /*0020*/ 	.byte	0x02, 0x4c
        /*0022*/ 	.byte	0x01
	.zero		1


	//----- nvinfo : EIATTR_MERCURY_ISA_VERSION
	.align		4
        /*0024*/ 	.byte	0x03, 0x5f
        /*0026*/ 	.short	0x0101


	//----- nvinfo : EIATTR_VRC_CTA_INIT_COUNT
	.align		4
        /*0028*/ 	.byte	0x02, 0x4a
	.zero		1
	.zero		1


	//----- nvinfo : EIATTR_EXIT_INSTR_OFFSETS
	.align		4
        /*002c*/ 	.byte	0x04, 0x1c
        /*002e*/ 	.short	(.L_43 - .L_42)


	//   ....[0]....
.L_42:
        /*0030*/ 	.word	0x00001d20


	//   ....[1]....
        /*0034*/ 	.word	0x00001d60


	//   ....[2]....
        /*0038*/ 	.word	0x00001db0


	//----- nvinfo : EIATTR_CBANK_PARAM_SIZE
	.align		4
.L_43:
        /*003c*/ 	.byte	0x03, 0x19
        /*003e*/ 	.short	0x0008


	//----- nvinfo : EIATTR_PARAM_CBANK
	.align		4
        /*0040*/ 	.byte	0x04, 0x0a
        /*0042*/ 	.short	(.L_45 - .L_44)
	.align		4
.L_44:
        /*0044*/ 	.word	index@(.nv.constant0.FluffyRecovery)
        /*0048*/ 	.short	0x0380
        /*004a*/ 	.short	0x0008


	//----- nvinfo : EIATTR_SW_WAR
	.align		4
.L_45:
        /*004c*/ 	.byte	0x04, 0x36
        /*004e*/ 	.short	(.L_47 - .L_46)
.L_46:
        /*0050*/ 	.word	0x00000008
.L_47:


//--------------------- .nv.info.FluffyTail       --------------------------
	.section	.nv.info.FluffyTail,"",@"SHT_CUDA_INFO"
	.sectionflags	@""
	.align	4


	//----- nvinfo : EIATTR_CUDA_API_VERSION
	.align		4
        /*0000*/ 	.byte	0x04, 0x37
        /*0002*/ 	.short	(.L_49 - .L_48)
.L_48:
        /*0004*/ 	.word	0x00000082


	//----- nvinfo : EIATTR_KPARAM_INFO
	.align		4
.L_49:
        /*0008*/ 	.byte	0x04, 0x17
        /*000a*/ 	.short	(.L_51 - .L_50)
.L_50:
        /*000c*/ 	.word	0x00000000
        /*0010*/ 	.short	0x0003
        /*0012*/ 	.short	0x0018
        /*0014*/ 	.byte	0x00, 0xf5, 0x21, 0x00


	//----- nvinfo : EIATTR_KPARAM_INFO
	.align		4
.L_51:
        /*0018*/ 	.byte	0x04, 0x17
        /*001a*/ 	.short	(.L_53 - .L_52)
.L_52:
        /*001c*/ 	.word	0x00000000
        /*0020*/ 	.short	0x0002
        /*0022*/ 	.short	0x0010
        /*0024*/ 	.byte	0x00, 0xf5, 0x21, 0x00


	//----- nvinfo : EIATTR_KPARAM_INFO
	.align		4
.L_53:
        /*0028*/ 	.byte	0x04, 0x17
        /*002a*/ 	.short	(.L_55 - .L_54)
.L_54:
        /*002c*/ 	.word	0x00000000
        /*0030*/ 	.short	0x0001
        /*0032*/ 	.short	0x0008
        /*0034*/ 	.byte	0x00, 0xf5, 0x21, 0x00


	//----- nvinfo : EIATTR_KPARAM_INFO
	.align		4
.L_55:
        /*0038*/ 	.byte	0x04, 0x17
        /*003a*/ 	.short	(.L_57 - .L_56)
.L_56:
        /*003c*/ 	.word	0x00000000
        /*0040*/ 	.short	0x0000
        /*0042*/ 	.short	0x0000
        /*0044*/ 	.byte	0x00, 0xf5, 0x21, 0x00


	//----- nvinfo : EIATTR_SPARSE_MMA_MASK
	.align		4
.L_57:
        /*0048*/ 	.byte	0x03, 0x50
        /*004a*/ 	.short	0x0000


	//----- nvinfo : EIATTR_MAXREG_COUNT
	.align		4
        /*004c*/ 	.byte	0x03, 0x1b
        /*004e*/ 	.short	0x00ff


	//----- nvinfo : EIATTR_NUM_BARRIERS
	.align		4
        /*0050*/ 	.byte	0x02, 0x4c
        /*0052*/ 	.byte	0x01
	.zero		1


	//----- nvinfo : EIATTR_MERCURY_ISA_VERSION
	.align		4
        /*0054*/ 	.byte	0x03, 0x5f
        /*0056*/ 	.short	0x0101


	//----- nvinfo : EIATTR_VRC_CTA_INIT_COUNT
	.align		4
        /*0058*/ 	.byte	0x02, 0x4a
	.zero		1
	.zero		1


	//----- nvinfo : EIATTR_EXIT_INSTR_OFFSETS
	.align		4
        /*005c*/ 	.byte	0x04, 0x1c
        /*005e*/ 	.short	(.L_59 - .L_58)


	//   ....[0]....
.L_58:
        /*0060*/ 	.word	0x00000130


	//   ....[1]....
        /*0064*/ 	.word	0x00000210


	//----- nvinfo : EIATTR_CRS_STACK_SIZE
	.align		4
.L_59:
        /*0068*/ 	.byte	0x04, 0x1e
        /*006a*/ 	.short	(.L_61 - .L_60)
.L_60:
        /*006c*/ 	.word	0x00000000


	//----- nvinfo : EIATTR_CBANK_PARAM_SIZE
	.align		4
.L_61:
        /*0070*/ 	.byte	0x03, 0x19
        /*0072*/ 	.short	0x0020


	//----- nvinfo : EIATTR_PARAM_CBANK
	.align		4
        /*0074*/ 	.byte	0x04, 0x0a
        /*0076*/ 	.short	(.L_63 - .L_62)
	.align		4
.L_62:
        /*0078*/ 	.word	index@(.nv.constant0.FluffyTail)
        /*007c*/ 	.short	0x0380
        /*007e*/ 	.short	0x0020


	//----- nvinfo : EIATTR_SW_WAR
	.align		4
.L_63:
        /*0080*/ 	.byte	0x04, 0x36
        /*0082*/ 	.short	(.L_65 - .L_64)
.L_64:
        /*0084*/ 	.word	0x00000008
.L_65:


//--------------------- .nv.info.FluffyRound_J    --------------------------
	.section	.nv.info.FluffyRound_J,"",@"SHT_CUDA_INFO"
	.sectionflags	@""
	.align	4


	//----- nvinfo : EIATTR_CUDA_API_VERSION
	.align		4
        /*0000*/ 	.byte	0x04, 0x37
        /*0002*/ 	.short	(.L_67 - .L_66)
.L_66:
        /*0004*/ 	.word	0x00000082


	//----- nvinfo : EIATTR_KPARAM_INFO
	.align		4
.L_67:
        /*0008*/ 	.byte	0x04, 0x17
        /*000a*/ 	.short	(.L_69 - .L_68)
.L_68:
        /*000c*/ 	.word	0x00000000
        /*0010*/ 	.short	0x0006
        /*0012*/ 	.short	0x002c
        /*0014*/ 	.byte	0x00, 0xf0, 0x11, 0x00


	//----- nvinfo : EIATTR_KPARAM_INFO
	.align		4
.L_69:
        /*0018*/ 	.byte	0x04, 0x17
        /*001a*/ 	.short	(.L_71 - .L_70)
.L_70:
        /*001c*/ 	.word	0x00000000
        /*0020*/ 	.short	0x0005
        /*0022*/ 	.short	0x0028
        /*0024*/ 	.byte	0x00, 0xf0, 0x11, 0x00


	//----- nvinfo : EIATTR_KPARAM_INFO
	.align		4
.L_71:
        /*0028*/ 	.byte	0x04, 0x17
        /*002a*/ 	.short	(.L_73 - .L_72)
.L_72:
        /*002c*/ 	.word	0x00000000
        /*0030*/ 	.short	0x0004
        /*0032*/ 	.short	0x0020
        /*0034*/ 	.byte	0x00, 0xf5, 0x21, 0x00


	//----- nvinfo : EIATTR_KPARAM_INFO
	.align		4
.L_73:
        /*0038*/ 	.byte	0x04, 0x17
        /*003a*/ 	.short	(.L_75 - .L_74)
.L_74:
        /*003c*/ 	.word	0x00000000
        /*0040*/ 	.short	0x0003
        /*0042*/ 	.short	0x0018
        /*0044*/ 	.byte	0x00, 0xf5, 0x21, 0x00


	//----- nvinfo : EIATTR_KPARAM_INFO
	.align		4
.L_75:
        /*0048*/ 	.byte	0x04, 0x17
        /*004a*/ 	.short	(.L_77 - .L_76)
.L_76:
        /*004c*/ 	.word	0x00000000
        /*0050*/ 	.short	0x0002
        /*0052*/ 	.short	0x0010
        /*0054*/ 	.byte	0x00, 0xf5, 0x21, 0x00


	//----- nvinfo : EIATTR_KPARAM_INFO
	.align		4
.L_77:
        /*0058*/ 	.byte	0x04, 0x17
        /*005a*/ 	.short	(.L_79 - .L_78)
.L_78:
        /*005c*/ 	.word	0x00000000
        /*0060*/ 	.short	0x0001
        /*0062*/ 	.short	0x0008
        /*0064*/ 	.byte	0x00, 0xf5, 0x21, 0x00


	//----- nvinfo : EIATTR_KPARAM_INFO
	.align		4
.L_79:
        /*0068*/ 	.byte	0x04, 0x17
        /*006a*/ 	.short	(.L_81 - .L_80)
.L_80:
        /*006c*/ 	.word	0x00000000
        /*0070*/ 	.short	0x0000
        /*0072*/ 	.short	0x0000
        /*0074*/ 	.byte	0x00, 0xf5, 0x21, 0x00


	//----- nvinfo : EIATTR_SPARSE_MMA_MASK
	.align		4
.L_81:
        /*0078*/ 	.byte	0x03, 0x50
        /*007a*/ 	.short	0x0000


	//----- nvinfo : EIATTR_MAXREG_COUNT
	.align		4
        /*007c*/ 	.byte	0x03, 0x1b
        /*007e*/ 	.short	0x00ff


	//----- nvinfo : EIATTR_NUM_BARRIERS
	.align		4
        /*0080*/ 	.byte	0x02, 0x4c
        /*0082*/ 	.byte	0x01
	.zero		1


	//----- nvinfo : EIATTR_MERCURY_ISA_VERSION
	.align		4
        /*0084*/ 	.byte	0x03, 0x5f
        /*0086*/ 	.short	0x0101


	//----- nvinfo : EIATTR_VRC_CTA_INIT_COUNT
	.align		4
        /*0088*/ 	.byte	0x02, 0x4a
	.zero		1
	.zero		1


	//----- nvinfo : EIATTR_EXIT_INSTR_OFFSETS
	.align		4
        /*008c*/ 	.byte	0x04, 0x1c
        /*008e*/ 	.short	(.L_83 - .L_82)


	//   ....[0]....
.L_82:
        /*0090*/ 	.word	0x00002900


	//   ....[1]....
        /*0094*/ 	.word	0x000031b0


	//   ....[2]....
        /*0098*/ 	.word	0x00003460


	//----- nvinfo : EIATTR_CRS_STACK_SIZE
	.align		4
.L_83:
        /*009c*/ 	.byte	0x04, 0x1e
        /*009e*/ 	.short	(.L_85 - .L_84)
.L_84:
        /*00a0*/ 	.word	0x00000000


	//----- nvinfo : EIATTR_CBANK_PARAM_SIZE
	.align		4
.L_85:
        /*00a4*/ 	.byte	0x03, 0x19
        /*00a6*/ 	.short	0x0030


	//----- nvinfo : EIATTR_PARAM_CBANK
	.align		4
        /*00a8*/ 	.byte	0x04, 0x0a
        /*00aa*/ 	.short	(.L_87 - .L_86)
	.align		4
.L_86:
        /*00ac*/ 	.word	index@(.nv.constant0.FluffyRound_J)
        /*00b0*/ 	.short	0x0380
        /*00b2*/ 	.short	0x0030


	//----- nvinfo : EIATTR_SW_WAR
	.align		4
.L_87:
        /*00b4*/ 	.byte	0x04, 0x36
        /*00b6*/ 	.short	(.L_89 - .L_88)
.L_88:
        /*00b8*/ 	.word	0x00000008
.L_89:


//--------------------- .nv.info.FluffyRound      --------------------------
	.section	.nv.info.FluffyRound,"",@"SHT_CUDA_INFO"
	.sectionflags	@""
	.align	4


	//----- nvinfo : EIATTR_CUDA_API_VERSION
	.align		4
        /*0000*/ 	.byte	0x04, 0x37
        /*0002*/ 	.short	(.L_91 - .L_90)
.L_90:
        /*0004*/ 	.word	0x00000082


	//----- nvinfo : EIATTR_KPARAM_INFO
	.align		4
.L_91:
        /*0008*/ 	.byte	0x04, 0x17
        /*000a*/ 	.short	(.L_93 - .L_92)
.L_92:
        /*000c*/ 	.word	0x00000000
        /*0010*/ 	.short	0x0005
        /*0012*/ 	.short	0x0024
        /*0014*/ 	.byte	0x00, 0xf0, 0x11, 0x00


	//----- nvinfo : EIATTR_KPARAM_INFO
	.align		4
.L_93:
        /*0018*/ 	.byte	0x04, 0x17
        /*001a*/ 	.short	(.L_95 - .L_94)
.L_94:
        /*001c*/ 	.word	0x00000000
        /*0020*/ 	.short	0x0004
        /*0022*/ 	.short	0x0020
        /*0024*/ 	.byte	0x00, 0xf0, 0x11, 0x00


	//----- nvinfo : EIATTR_KPARAM_INFO
	.align		4
.L_95:
        /*0028*/ 	.byte	0x04, 0x17
        /*002a*/ 	.short	(.L_97 - .L_96)
.L_96:
        /*002c*/ 	.word	0x00000000
        /*0030*/ 	.short	0x0003
        /*0032*/ 	.short	0x0018
        /*0034*/ 	.byte	0x00, 0xf5, 0x21, 0x00


	//----- nvinfo : EIATTR_KPARAM_INFO
	.align		4
.L_97:
        /*0038*/ 	.byte	0x04, 0x17
        /*003a*/ 	.short	(.L_99 - .L_98)
.L_98:
        /*003c*/ 	.word	0x00000000
        /*0040*/ 	.short	0x0002
        /*0042*/ 	.short	0x0010
        /*0044*/ 	.byte	0x00, 0xf5, 0x21, 0x00


	//----- nvinfo : EIATTR_KPARAM_INFO
	.align		4
.L_99:
        /*0048*/ 	.byte	0x04, 0x17
        /*004a*/ 	.short	(.L_101 - .L_100)
.L_100:
        /*004c*/ 	.word	0x00000000
        /*0050*/ 	.short	0x0001
        /*0052*/ 	.short	0x0008
        /*0054*/ 	.byte	0x00, 0xf5, 0x21, 0x00


	//----- nvinfo : EIATTR_KPARAM_INFO
	.align		4
.L_101:
        /*0058*/ 	.byte	0x04, 0x17
        /*005a*/ 	.short	(.L_103 - .L_102)
.L_102:
        /*005c*/ 	.word	0x00000000
        /*0060*/ 	.short	0x0000
        /*0062*/ 	.short	0x0000
        /*0064*/ 	.byte	0x00, 0xf5, 0x21, 0x00


	//----- nvinfo : EIATTR_SPARSE_MMA_MASK
	.align		4
.L_103:
        /*0068*/ 	.byte	0x03, 0x50
        /*006a*/ 	.short	0x0000


	//----- nvinfo : EIATTR_MAXREG_COUNT
	.align		4
        /*006c*/ 	.byte	0x03, 0x1b
        /*006e*/ 	.short	0x00ff


	//----- nvinfo : EIATTR_NUM_BARRIERS
	.align		4
        /*0070*/ 	.byte	0x02, 0x4c
        /*0072*/ 	.byte	0x01
	.zero		1


	//----- nvinfo : EIATTR_MERCURY_ISA_VERSION
	.align		4
        /*0074*/ 	.byte	0x03, 0x5f
        /*0076*/ 	.short	0x0101


	//----- nvinfo : EIATTR_VRC_CTA_INIT_COUNT
	.align		4
        /*0078*/ 	.byte	0x02, 0x4a
	.zero		1
	.zero		1


	//----- nvinfo : EIATTR_EXIT_INSTR_OFFSETS
	.align		4
        /*007c*/ 	.byte	0x04, 0x1c
        /*007e*/ 	.short	(.L_105 - .L_104)


	//   ....[0]....
.L_104:
        /*0080*/ 	.word	0x00000960


	//   ....[1]....
        /*0084*/ 	.word	0x00001210


	//   ....[2]....
        /*0088*/ 	.word	0x000014c0


	//----- nvinfo : EIATTR_CRS_STACK_SIZE
	.align		4
.L_105:
        /*008c*/ 	.byte	0x04, 0x1e
        /*008e*/ 	.short	(.L_107 - .L_106)
.L_106:
        /*0090*/ 	.word	0x00000000


	//----- nvinfo : EIATTR_CBANK_PARAM_SIZE
	.align		4
.L_107:
        /*0094*/ 	.byte	0x03, 0x19
        /*0096*/ 	.short	0x0028


	//----- nvinfo : EIATTR_PARAM_CBANK
	.align		4
        /*0098*/ 	.byte	0x04, 0x0a
        /*009a*/ 	.short	(.L_109 - .L_108)
	.align		4
.L_108:
        /*009c*/ 	.word	index@(.nv.constant0.FluffyRound)
        /*00a0*/ 	.short	0x0380
        /*00a2*/ 	.short	0x0028


	//----- nvinfo : EIATTR_SW_WAR
	.align		4
.L_109:
        /*00a4*/ 	.byte	0x04, 0x36
        /*00a6*/ 	.short	(.L_111 - .L_110)
.L_110:
        /*00a8*/ 	.word	0x00000008
.L_111:


//--------------------- .nv.info.FluffySeed2B     --------------------------
	.section	.nv.info.FluffySeed2B,"",@"SHT_CUDA_INFO"
	.sectionflags	@""
	.align	4


	//----- nvinfo : EIATTR_CUDA_API_VERSION
	.align		4
        /*0000*/ 	.byte	0x04, 0x37
        /*0002*/ 	.short	(.L_113 - .L_112)
.L_112:
        /*0004*/ 	.word	0x00000082


	//----- nvinfo : EIATTR_KPARAM_INFO
	.align		4
.L_113:
        /*0008*/ 	.byte	0x04, 0x17
        /*000a*/ 	.short	(.L_115 - .L_114)
.L_114:
        /*000c*/ 	.word	0x00000000
        /*0010*/ 	.short	0x0004
        /*0012*/ 	.short	0x0020
        /*0014*/ 	.byte	0x00, 0xf0, 0x11, 0x00


	//----- nvinfo : EIATTR_KPARAM_INFO
	.align		4
.L_115:
        /*0018*/ 	.byte	0x04, 0x17
        /*001a*/ 	.short	(.L_117 - .L_116)
.L_116:
        /*001c*/ 	.word	0x00000000
        /*0020*/ 	.short	0x0003
        /*0022*/ 	.short	0x0018
        /*0024*/ 	.byte	0x00, 0xf5, 0x21, 0x00


	//----- nvinfo : EIATTR_KPARAM_INFO
	.align		4
.L_117:
        /*0028*/ 	.byte	0x04, 0x17
        /*002a*/ 	.short	(.L_119 - .L_118)
.L_118:
        /*002c*/ 	.word	0x00000000
        /*0030*/ 	.short	0x0002
        /*0032*/ 	.short	0x0010
        /*0034*/ 	.byte	0x00, 0xf5, 0x21, 0x00


	//----- nvinfo : EIATTR_KPARAM_INFO
	.align		4
.L_119:
        /*0038*/ 	.byte	0x04, 0x17
        /*003a*/ 	.short	(.L_121 - .L_120)
.L_120:
        /*003c*/ 	.word	0x00000000
        /*0040*/ 	.short	0x0001
        /*0042*/ 	.short	0x0008
        /*0044*/ 	.byte	0x00, 0xf5, 0x21, 0x00


	//----- nvinfo : EIATTR_KPARAM_INFO
	.align		4
.L_121:
        /*0048*/ 	.byte	0x04, 0x17
        /*004a*/ 	.short	(.L_123 - .L_122)
.L_122:
        /*004c*/ 	.word	0x00000000
        /*0050*/ 	.short	0x0000
        /*0052*/ 	.short	0x0000
        /*0054*/ 	.byte	0x00, 0xf5, 0x21, 0x00


	//----- nvinfo : EIATTR_SPARSE_MMA_MASK
	.align		4
.L_123:
        /*0058*/ 	.byte	0x03, 0x50
        /*005a*/ 	.short	0x0000


	//----- nvinfo : EIATTR_MAXREG_COUNT
	.align		4
        /*005c*/ 	.byte	0x03, 0x1b
        /*005e*/ 	.short	0x00ff


	//----- nvinfo : EIATTR_NUM_BARRIERS
	.align		4
        /*0060*/ 	.byte	0x02, 0x4c
        /*0062*/ 	.byte	0x01
	.zero		1


	//----- nvinfo : EIATTR_MERCURY_ISA_VERSION
	.align		4
        /*0064*/ 	.byte	0x03, 0x5f
        /*0066*/ 	.short	0x0101


	//----- nvinfo : EIATTR_VRC_CTA_INIT_COUNT
	.align		4
        /*0068*/ 	.byte	0x02, 0x4a
	.zero		1
	.zero		1


	//----- nvinfo : EIATTR_EXIT_INSTR_OFFSETS
	.align		4
        /*006c*/ 	.byte	0x04, 0x1c
        /*006e*/ 	.short	(.L_125 - .L_124)


	//   ....[0]....
.L_124:
        /*0070*/ 	.word	0x00000aa0


	//   ....[1]....
        /*0074*/ 	.word	0x00000c90


	//----- nvinfo : EIATTR_CRS_STACK_SIZE
	.align		4
.L_125:
        /*0078*/ 	.byte	0x04, 0x1e
        /*007a*/ 	.short	(.L_127 - .L_126)
.L_126:
        /*007c*/ 	.word	0x00000000


	//----- nvinfo : EIATTR_CBANK_PARAM_SIZE
	.align		4
.L_127:
        /*0080*/ 	.byte	0x03, 0x19
        /*0082*/ 	.short	0x0024


	//----- nvinfo : EIATTR_PARAM_CBANK
	.align		4
        /*0084*/ 	.byte	0x04, 0x0a
        /*0086*/ 	.short	(.L_129 - .L_128)
	.align		4
.L_128:
        /*0088*/ 	.word	index@(.nv.constant0.FluffySeed2B)
        /*008c*/ 	.short	0x0380
        /*008e*/ 	.short	0x0024


	//----- nvinfo : EIATTR_SW_WAR
	.align		4
.L_129:
        /*0090*/ 	.byte	0x04, 0x36
        /*0092*/ 	.short	(.L_131 - .L_130)
.L_130:
        /*0094*/ 	.word	0x00000008
.L_131:


//--------------------- .nv.info.FluffySeed2A     --------------------------
	.section	.nv.info.FluffySeed2A,"",@"SHT_CUDA_INFO"
	.sectionflags	@""
	.align	4


	//----- nvinfo : EIATTR_CUDA_API_VERSION
	.align		4
        /*0000*/ 	.byte	0x04, 0x37
        /*0002*/ 	.short	(.L_133 - .L_132)
.L_132:
        /*0004*/ 	.word	0x00000082


	//----- nvinfo : EIATTR_KPARAM_INFO
	.align		4
.L_133:
        /*0008*/ 	.byte	0x04, 0x17
        /*000a*/ 	.short	(.L_135 - .L_134)
.L_134:
        /*000c*/ 	.word	0x00000000
        /*0010*/ 	.short	0x0001
        /*0012*/ 	.short	0x0008
        /*0014*/ 	.byte	0x00, 0xf5, 0x21, 0x00


	//----- nvinfo : EIATTR_KPARAM_INFO
	.align		4
.L_135:
        /*0018*/ 	.byte	0x04, 0x17
        /*001a*/ 	.short	(.L_137 - .L_136)
.L_136:
        /*001c*/ 	.word	0x00000000
        /*0020*/ 	.short	0x0000
        /*0022*/ 	.short	0x0000
        /*0024*/ 	.byte	0x00, 0xf5, 0x21, 0x00


	//----- nvinfo : EIATTR_SPARSE_MMA_MASK
	.align		4
.L_137:
        /*0028*/ 	.byte	0x03, 0x50
        /*002a*/ 	.short	0x0000


	//----- nvinfo : EIATTR_MAXREG_COUNT
	.align		4
        /*002c*/ 	.byte	0x03, 0x1b
        /*002e*/ 	.short	0x00ff


	//----- nvinfo : EIATTR_NUM_BARRIERS
	.align		4
        /*0030*/ 	.byte	0x02, 0x4c
        /*0032*/ 	.byte	0x01
	.zero		1


	//----- nvinfo : EIATTR_MERCURY_ISA_VERSION
	.align		4
        /*0034*/ 	.byte	0x03, 0x5f
        /*0036*/ 	.short	0x0101


	//----- nvinfo : EIATTR_VRC_CTA_INIT_COUNT
	.align		4
        /*0038*/ 	.byte	0x02, 0x4a
	.zero		1
	.zero		1


	//----- nvinfo : EIATTR_EXIT_INSTR_OFFSETS
	.align		4
        /*003c*/ 	.byte	0x04, 0x1c
        /*003e*/ 	.short	(.L_139 - .L_138)


	//   ....[0]....
.L_138:
        /*0040*/ 	.word	0x000013c0


	//   ....[1]....
        /*0044*/ 	.word	0x00001540


	//----- nvinfo : EIATTR_CRS_STACK_SIZE
	.align		4
.L_139:
        /*0048*/ 	.byte	0x04, 0x1e
        /*004a*/ 	.short	(.L_141 - .L_140)
.L_140:
        /*004c*/ 	.word	0x00000000


	//----- nvinfo : EIATTR_CBANK_PARAM_SIZE
	.align		4
.L_141:
        /*0050*/ 	.byte	0x03, 0x19
        /*0052*/ 	.short	0x0010


	//----- nvinfo : EIATTR_PARAM_CBANK
	.align		4
        /*0054*/ 	.byte	0x04, 0x0a
        /*0056*/ 	.short	(.L_143 - .L_142)
	.align		4
.L_142:
        /*0058*/ 	.word	index@(.nv.constant0.FluffySeed2A)
        /*005c*/ 	.short	0x0380
        /*005e*/ 	.short	0x0010


	//----- nvinfo : EIATTR_SW_WAR
	.align		4
.L_143:
        /*0060*/ 	.byte	0x04, 0x36
        /*0062*/ 	.short	(.L_145 - .L_144)
.L_144:
        /*0064*/ 	.word	0x00000008
.L_145:


//--------------------- .nv.callgraph             --------------------------
	.section	.nv.callgraph,"",@"SHT_CUDA_CALLGRAPH"
	.align	4
	.sectionentsize	8
	.align		4
        /*0000*/ 	.word	0x00000000
	.align		4
        /*0004*/ 	.word	0xffffffff
	.align		4
        /*0008*/ 	.word	0x00000000
	.align		4
        /*000c*/ 	.word	0xfffffffe
	.align		4
        /*0010*/ 	.word	0x00000000
	.align		4
        /*0014*/ 	.word	0xfffffffd
	.align		4
        /*0018*/ 	.word	0x00000000
	.align		4
        /*001c*/ 	.word	0xfffffffc


//--------------------- .nv.constant3             --------------------------
	.section	.nv.constant3,"a",@progbits
	.align	8
.nv.constant3:
	.type		nonce,@object
	.size		nonce,(recovery - nonce)
nonce:
	.zero		32
	.type		recovery,@object
	.size		recovery,(.L_1 - recovery)
recovery:
	.zero		336
.L_1:


//--------------------- .text.FluffyRecovery      --------------------------
	.section	.text.FluffyRecovery,"ax",@progbits
	.align	128
        .global         FluffyRecovery
        .type           FluffyRecovery,@function
        .size           FluffyRecovery,(.L_x_125 - FluffyRecovery)
        .other          FluffyRecovery,@"STO_CUDA_ENTRY STV_DEFAULT"
FluffyRecovery:
.text.FluffyRecovery:
[----:B------:R-:W0:Y:S01]  /*0000*/  LDC R1, c[0x0][0x37c] ;  /* 0x0000df00ff017b82 */ /* 0x000e220000000800 */
[----:B------:R-:W1:Y:S07]  /*0010*/  S2R R2, SR_TID.X ;  /* 0x0000000000027919 */ /* 0x000e6e0000002100 */
[----:B------:R-:W2:Y:S01]  /*0020*/  S2UR UR5, SR_CgaCtaId ;  /* 0x00000000000579c3 */ /* 0x000ea20000008800 */
[----:B------:R-:W-:Y:S01]  /*0030*/  UMOV UR4, 0x400 ;  /* 0x0000040000047882 */ /* 0x000fe20000000000 */
[----:B0-----:R-:W-:-:S06]  /*0040*/  VIADD R1, R1, 0xfffffe00 ;  /* 0xfffffe0001017836 */ /* 0x001fcc0000000000 */
[----:B------:R-:W0:Y:S01]  /*0050*/  LDC R3, c[0x0][0x360] ;  /* 0x0000d800ff037b82 */ /* 0x000e220000000800 */
[----:B--2---:R-:W-:-:S07]  /*0060*/  ULEA UR4, UR5, UR4, 0x18 ;  /* 0x0000000405047291 */ /* 0x004fce000f8ec0ff */
[----:B------:R-:W0:Y:S01]  /*0070*/  S2UR UR5, SR_CTAID.X ;  /* 0x00000000000579c3 */ /* 0x000e220000002500 */
[C---:B-1----:R-:W-:Y:S02]  /*0080*/  ISETP.GT.U32.AND P0, PT, R2.reuse, 0x29, PT ;  /* 0x000000290200780c */ /* 0x042fe40003f04070 */
[----:B------:R-:W-:-:S11]  /*0090*/  LEA R0, R2, UR4, 0x2 ;  /* 0x0000000402007c11 */ /* 0x000fd6000f8e10ff */
[----:B------:R1:W-:Y:S01]  /*00a0*/  @!P0 STS [R0], RZ ;  /* 0x000000ff00008388 */ /* 0x0003e20000000800 */
[----:B0-----:R-:W-:Y:S01]  /*00b0*/  IMAD R3, R3, UR5, R2 ;  /* 0x0000000503037c24 */ /* 0x001fe2000f8e0202 */
[----:B------:R-:W-:Y:S01]  /*00c0*/  UMOV UR5, URZ ;  /* 0x000000ff00057c82 */ /* 0x000fe20008000000 */
[----:B-1----:R-:W-:Y:S06]  /*00d0*/  BAR.SYNC.DEFER_BLOCKING 0x0 ;  /* 0x0000000000007b1d */ /* 0x002fec0000010000 */
.L_x_2:
[----:B------:R-:W0:Y:S01]  /*00e0*/  LDCU.64 UR6, c[0x3][URZ] ;  /* 0x00c00000ff0677ac */ /* 0x000e220008000a00 */
[----:B------:R-:W-:Y:S01]  /*00f0*/  LEA R4, R3, UR5, 0xa ;  /* 0x0000000503047c11 */ /* 0x000fe2000f8e50ff */
[----:B---3--:R-:W-:Y:S01]  /*0100*/  IMAD.MOV.U32 R6, RZ, RZ, RZ ;  /* 0x000000ffff067224 */ /* 0x008fe200078e00ff */
[----:B------:R-:W1:Y:S01]  /*0110*/  LDCU.64 UR8, c[0x3][0x8] ;  /* 0x00c00100ff0877ac */ /* 0x000e620008000a00 */
[----:B------:R-:W-:Y:S02]  /*0120*/  IMAD.MOV.U32 R0, RZ, RZ, R1 ;  /* 0x000000ffff007224 */ /* 0x000fe400078e0001 */
[----:B------:R-:W-:Y:S01]  /*0130*/  IMAD.MOV.U32 R5, RZ, RZ, R4 ;  /* 0x000000ffff057224 */ /* 0x000fe200078e0004 */
[----:B------:R-:W2:Y:S01]  /*0140*/  LDCU.64 UR10, c[0x3][0x10] ;  /* 0x00c00200ff0a77ac */ /* 0x000ea20008000a00 */
[----:B------:R-:W3:Y:S01]  /*0150*/  LDCU.64 UR12, c[0x3][0x18] ;  /* 0x00c00300ff0c77ac */ /* 0x000ee20008000a00 */
[----:B------:R-:W-:Y:S01]  /*0160*/  UIADD3 UR5, UPT, UPT, UR5, 0x40, URZ ;  /* 0x0000004005057890 */ /* 0x000fe2000fffe0ff */
[----:B0-----:R-:W-:Y:S01]  /*0170*/  IMAD.U32 R13, RZ, RZ, UR6 ;  /* 0x00000006ff0d7e24 */ /* 0x001fe2000f8e00ff */
[----:B------:R-:W-:Y:S01]  /*0180*/  UMOV UR4, URZ ;  /* 0x000000ff00047c82 */ /* 0x000fe20008000000 */
[----:B------:R-:W-:Y:S01]  /*0190*/  IMAD.U32 R12, RZ, RZ, UR7 ;  /* 0x00000007ff0c7e24 */ /* 0x000fe2000f8e00ff */
[----:B------:R-:W-:Y:S01]  /*01a0*/  UISETP.GE.U32.AND UP1, UPT, UR5, 0x400, UPT ;  /* 0x000004000500788c */ /* 0x000fe2000bf26070 */
[----:B-1----:R-:W-:-:S02]  /*01b0*/  IMAD.U32 R18, RZ, RZ, UR8 ;  /* 0x00000008ff127e24 */ /* 0x002fc4000f8e00ff */
[----:B------:R-:W-:Y:S02]  /*01c0*/  IMAD.U32 R17, RZ, RZ, UR9 ;  /* 0x00000009ff117e24 */ /* 0x000fe4000f8e00ff */
[----:B--2---:R-:W-:Y:S02]  /*01d0*/  IMAD.U32 R9, RZ, RZ, UR10 ;  /* 0x0000000aff097e24 */ /* 0x004fe4000f8e00ff */
[----:B------:R-:W-:Y:S02]  /*01e0*/  IMAD.U32 R7, RZ, RZ, UR11 ;  /* 0x0000000bff077e24 */ /* 0x000fe4000f8e00ff */
[----:B---3--:R-:W-:Y:S02]  /*01f0*/  IMAD.U32 R8, RZ, RZ, UR12 ;  /* 0x0000000cff087e24 */ /* 0x008fe4000f8e00ff */
[----:B------:R-:W-:-:S07]  /*0200*/  IMAD.U32 R14, RZ, RZ, UR13 ;  /* 0x0000000dff0e7e24 */ /* 0x000fce000f8e00ff */
.L_x_0:
[----:B------:R-:W-:Y:S01]  /*0210*/  LOP3.LUT R16, R8, R5, RZ, 0x3c, !PT ;  /* 0x0000000508107212 */ /* 0x000fe200078e3cff */
[----:B------:R-:W-:Y:S01]  /*0220*/  UIADD3 UR4, UPT, UPT, UR4, 0x1, URZ ;  /* 0x0000000104047890 */ /* 0x000fe2000fffe0ff */
[----:B------:R-:W-:Y:S02]  /*0230*/  IADD3 R8, P0, PT, R13, R18, RZ ;  /* 0x000000120d087210 */ /* 0x000fe40007f1e0ff */
[----:B------:R-:W-:Y:S01]  /*0240*/  LOP3.LUT R13, R14, R6, RZ, 0x3c, !PT ;  /* 0x000000060e0d7212 */ /* 0x000fe200078e3cff */
[----:B------:R-:W-:Y:S01]  /*0250*/  UISETP.NE.AND UP0, UPT, UR4, 0x40, UPT ;  /* 0x000000400400788c */ /* 0x000fe2000bf05270 */
[----:B------:R-:W-:Y:S02]  /*0260*/  SHF.L.W.U32.HI R11, R17, 0xd, R18 ;  /* 0x0000000d110b7819 */ /* 0x000fe40000010e12 */
[--C-:B------:R-:W-:Y:S01]  /*0270*/  SHF.L.W.U32.HI R10, R18, 0xd, R17.reuse ;  /* 0x0000000d120a7819 */ /* 0x100fe20000010e11 */
[----:B------:R-:W-:Y:S01]  /*0280*/  IMAD.X R17, R12, 0x1, R17, P0 ;  /* 0x000000010c117824 */ /* 0x000fe200000e0611 */
[----:B------:R-:W-:-:S02]  /*0290*/  IADD3 R14, P0, PT, R9, R16, RZ ;  /* 0x00000010090e7210 */ /* 0x000fc40007f1e0ff */
[----:B------:R-:W-:Y:S02]  /*02a0*/  SHF.L.W.U32.HI R12, R13, 0x10, R16 ;  /* 0x000000100d0c7819 */ /* 0x000fe40000010e10 */
[--C-:B------:R-:W-:Y:S01]  /*02b0*/  SHF.L.W.U32.HI R9, R16, 0x10, R13.reuse ;  /* 0x0000001010097819 */ /* 0x100fe20000010e0d */
[----:B------:R-:W-:Y:S01]  /*02c0*/  IMAD.X R16, R7, 0x1, R13, P0 ;  /* 0x0000000107107824 */ /* 0x000fe200000e060d */
[----:B------:R-:W-:Y:S02]  /*02d0*/  LOP3.LUT R15, R8, R11, RZ, 0x3c, !PT ;  /* 0x0000000b080f7212 */ /* 0x000fe400078e3cff */
[----:B------:R-:W-:Y:S02]  /*02e0*/  LOP3.LUT R13, R14, R12, RZ, 0x3c, !PT ;  /* 0x0000000c0e0d7212 */ /* 0x000fe400078e3cff */
[----:B------:R-:W-:Y:S02]  /*02f0*/  LOP3.LUT R12, R17, R10, RZ, 0x3c, !PT ;  /* 0x0000000a110c7212 */ /* 0x000fe400078e3cff */
[----:B------:R-:W-:-:S02]  /*0300*/  IADD3 R7, P0, PT, R15, R14, RZ ;  /* 0x0000000e0f077210 */ /* 0x000fc40007f1e0ff */
[----:B------:R-:W-:Y:S02]  /*0310*/  LOP3.LUT R14, R16, R9, RZ, 0x3c, !PT ;  /* 0x00000009100e7212 */ /* 0x000fe400078e3cff */
[----:B------:R-:W-:Y:S01]  /*0320*/  IADD3 R11, P1, PT, R13, R17, RZ ;  /* 0x000000110d0b7210 */ /* 0x000fe20007f3e0ff */
[C---:B------:R-:W-:Y:S01]  /*0330*/  IMAD.X R16, R12.reuse, 0x1, R16, P0 ;  /* 0x000000010c107824 */ /* 0x040fe200000e0610 */
[----:B------:R-:W-:Y:S02]  /*0340*/  SHF.L.W.U32.HI R10, R12, 0x11, R15 ;  /* 0x000000110c0a7819 */ /* 0x000fe40000010e0f */
[----:B------:R-:W-:Y:S01]  /*0350*/  SHF.L.W.U32.HI R9, R15, 0x11, R12 ;  /* 0x000000110f097819 */ /* 0x000fe20000010e0c */
[C---:B------:R-:W-:Y:S01]  /*0360*/  IMAD.X R20, R14.reuse, 0x1, R8, P1 ;  /* 0x000000010e147824 */ /* 0x040fe200008e0608 */
[----:B------:R-:W-:Y:S02]  /*0370*/  SHF.L.W.U32.HI R8, R14, 0x15, R13 ;  /* 0x000000150e087819 */ /* 0x000fe40000010e0d */
[----:B------:R-:W-:-:S02]  /*0380*/  LOP3.LUT R12, R10, R7, RZ, 0x3c, !PT ;  /* 0x000000070a0c7212 */ /* 0x000fc400078e3cff */
[----:B------:R-:W-:Y:S02]  /*0390*/  SHF.L.W.U32.HI R10, R13, 0x15, R14 ;  /* 0x000000150d0a7819 */ /* 0x000fe40000010e0e */
[----:B------:R-:W-:Y:S02]  /*03a0*/  LOP3.LUT R13, R11, R8, RZ, 0x3c, !PT ;  /* 0x000000080b0d7212 */ /* 0x000fe400078e3cff */
[----:B------:R-:W-:Y:S02]  /*03b0*/  LOP3.LUT R15, R9, R16, RZ, 0x3c, !PT ;  /* 0x00000010090f7212 */ /* 0x000fe400078e3cff */
[----:B------:R-:W-:Y:S02]  /*03c0*/  IADD3 R8, P0, PT, R12, R11, RZ ;  /* 0x0000000b0c087210 */ /* 0x000fe40007f1e0ff */
[----:B------:R-:W-:Y:S02]  /*03d0*/  LOP3.LUT R14, R20, R10, RZ, 0x3c, !PT ;  /* 0x0000000a140e7212 */ /* 0x000fe400078e3cff */
[C---:B------:R-:W-:Y:S01]  /*03e0*/  SHF.L.W.U32.HI R11, R15.reuse, 0xd, R12 ;  /* 0x0000000d0f0b7819 */ /* 0x040fe20000010e0c */
[----:B------:R-:W-:Y:S01]  /*03f0*/  IMAD.X R20, R15, 0x1, R20, P0 ;  /* 0x000000010f147824 */ /* 0x000fe200000e0614 */
[----:B------:R-:W-:-:S02]  /*0400*/  SHF.L.W.U32.HI R9, R12, 0xd, R15 ;  /* 0x0000000d0c097819 */ /* 0x000fc40000010e0f */
[----:B------:R-:W-:Y:S02]  /*0410*/  IADD3 R12, P0, PT, R13, R16, RZ ;  /* 0x000000100d0c7210 */ /* 0x000fe40007f1e0ff */
[----:B------:R-:W-:Y:S02]  /*0420*/  LOP3.LUT R15, R8, R11, RZ, 0x3c, !PT ;  /* 0x0000000b080f7212 */ /* 0x000fe400078e3cff */
[C---:B------:R-:W-:Y:S01]  /*0430*/  SHF.L.W.U32.HI R11, R14.reuse, 0x10, R13 ;  /* 0x000000100e0b7819 */ /* 0x040fe20000010e0d */
[----:B------:R-:W-:Y:S01]  /*0440*/  IMAD.X R17, R14, 0x1, R7, P0 ;  /* 0x000000010e117824 */ /* 0x000fe200000e0607 */
[----:B------:R-:W-:Y:S02]  /*0450*/  LOP3.LUT R18, R20, R9, RZ, 0x3c, !PT ;  /* 0x0000000914127212 */ /* 0x000fe400078e3cff */
[----:B------:R-:W-:Y:S02]  /*0460*/  IADD3 R7, P0, PT, R15, R12, RZ ;  /* 0x0000000c0f077210 */ /* 0x000fe40007f1e0ff */
[----:B------:R-:W-:-:S02]  /*0470*/  SHF.L.W.U32.HI R10, R13, 0x10, R14 ;  /* 0x000000100d0a7819 */ /* 0x000fc40000010e0e */
[----:B------:R-:W-:Y:S01]  /*0480*/  LOP3.LUT R13, R12, R11, RZ, 0x3c, !PT ;  /* 0x0000000b0c0d7212 */ /* 0x000fe200078e3cff */
[C---:B------:R-:W-:Y:S01]  /*0490*/  IMAD.X R14, R18.reuse, 0x1, R17, P0 ;  /* 0x00000001120e7824 */ /* 0x040fe200000e0611 */
[----:B------:R-:W-:Y:S02]  /*04a0*/  LOP3.LUT R16, R17, R10, RZ, 0x3c, !PT ;  /* 0x0000000a11107212 */ /* 0x000fe400078e3cff */
[----:B------:R-:W-:Y:S02]  /*04b0*/  IADD3 R12, P0, PT, R13, R20, RZ ;  /* 0x000000140d0c7210 */ /* 0x000fe40007f1e0ff */
[----:B------:R-:W-:Y:S02]  /*04c0*/  SHF.L.W.U32.HI R10, R18, 0x11, R15 ;  /* 0x00000011120a7819 */ /* 0x000fe40000010e0f */
[----:B------:R-:W-:Y:S01]  /*04d0*/  SHF.L.W.U32.HI R9, R15, 0x11, R18 ;  /* 0x000000110f097819 */ /* 0x000fe20000010e12 */
[C---:B------:R-:W-:Y:S01]  /*04e0*/  IMAD.X R17, R16.reuse, 0x1, R8, P0 ;  /* 0x0000000110117824 */ /* 0x040fe200000e0608 */
[----:B------:R-:W-:-:S02]  /*04f0*/  SHF.L.W.U32.HI R11, R16, 0x15, R13 ;  /* 0x00000015100b7819 */ /* 0x000fc40000010e0d */
[----:B------:R-:W-:Y:S02]  /*0500*/  SHF.L.W.U32.HI R8, R13, 0x15, R16 ;  /* 0x000000150d087819 */ /* 0x000fe40000010e10 */
[----:B------:R-:W-:Y:S02]  /*0510*/  LOP3.LUT R15, R10, R7, RZ, 0x3c, !PT ;  /* 0x000000070a0f7212 */ /* 0x000fe400078e3cff */
[C---:B------:R-:W-:Y:S02]  /*0520*/  LOP3.LUT R10, R12.reuse, R5, RZ, 0x3c, !PT ;  /* 0x000000050c0a7212 */ /* 0x040fe400078e3cff */
[----:B------:R-:W-:Y:S02]  /*0530*/  LOP3.LUT R13, R12, R11, RZ, 0x3c, !PT ;  /* 0x0000000b0c0d7212 */ /* 0x000fe400078e3cff */
[----:B------:R-:W-:Y:S02]  /*0540*/  LOP3.LUT R12, R9, R14, RZ, 0x3c, !PT ;  /* 0x0000000e090c7212 */ /* 0x000fe400078e3cff */
[----:B------:R-:W-:-:S02]  /*0550*/  LOP3.LUT R16, R17, R8, RZ, 0x3c, !PT ;  /* 0x0000000811107212 */ /* 0x000fc400078e3cff */
[----:B------:R-:W-:Y:S02]  /*0560*/  LOP3.LUT R18, R17, R6, RZ, 0x3c, !PT ;  /* 0x0000000611127212 */ /* 0x000fe400078e3cff */
[----:B------:R-:W-:Y:S02]  /*0570*/  IADD3 R8, P0, PT, R10, R15, RZ ;  /* 0x0000000f0a087210 */ /* 0x000fe40007f1e0ff */
[----:B------:R-:W-:Y:S02]  /*0580*/  LOP3.LUT R14, R14, 0xff, RZ, 0x3c, !PT ;  /* 0x000000ff0e0e7812 */ /* 0x000fe400078e3cff */
[----:B------:R-:W-:Y:S01]  /*0590*/  SHF.L.W.U32.HI R11, R12, 0xd, R15 ;  /* 0x0000000d0c0b7819 */ /* 0x000fe20000010e0f */
[--C-:B------:R-:W-:Y:S01]  /*05a0*/  IMAD.X R18, R18, 0x1, R12.reuse, P0 ;  /* 0x0000000112127824 */ /* 0x100fe200000e060c */
[----:B------:R-:W-:Y:S02]  /*05b0*/  SHF.L.W.U32.HI R9, R15, 0xd, R12 ;  /* 0x0000000d0f097819 */ /* 0x000fe40000010e0c */
[----:B------:R-:W-:-:S02]  /*05c0*/  IADD3 R14, P0, PT, R14, R13, RZ ;  /* 0x0000000d0e0e7210 */ /* 0x000fc40007f1e0ff */
[----:B------:R-:W-:Y:S02]  /*05d0*/  LOP3.LUT R12, R8, R11, RZ, 0x3c, !PT ;  /* 0x0000000b080c7212 */ /* 0x000fe400078e3cff */
[C---:B------:R-:W-:Y:S01]  /*05e0*/  SHF.L.W.U32.HI R11, R16.reuse, 0x10, R13 ;  /* 0x00000010100b7819 */ /* 0x040fe20000010e0d */
[----:B------:R-:W-:Y:S01]  /*05f0*/  IMAD.X R15, R16, 0x1, R7, P0 ;  /* 0x00000001100f7824 */ /* 0x000fe200000e0607 */
[----:B------:R-:W-:Y:S02]  /*0600*/  SHF.L.W.U32.HI R10, R13, 0x10, R16 ;  /* 0x000000100d0a7819 */ /* 0x000fe40000010e10 */
        /* <DEDUP_REMOVED lines=15> */
[C---:B------:R-:W-:Y:S02]  /*0700*/  SHF.L.W.U32.HI R11, R15.reuse, 0xd, R12 ;  /* 0x0000000d0f0b7819 */ /* 0x040fe40000010e0c */
[----:B------:R-:W-:Y:S01]  /*0710*/  LOP3.LUT R16, R18, R10, RZ, 0x3c, !PT ;  /* 0x0000000a12107212 */ /* 0x000fe200078e3cff */
[----:B------:R-:W-:Y:S01]  /*0720*/  IMAD.X R18, R15, 0x1, R18, P0 ;  /* 0x000000010f127824 */ /* 0x000fe200000e0612 */
[----:B------:R-:W-:-:S02]  /*0730*/  SHF.L.W.U32.HI R9, R12, 0xd, R15 ;  /* 0x0000000d0c097819 */ /* 0x000fc40000010e0f */
[C---:B------:R-:W-:Y:S02]  /*0740*/  IADD3 R14, P0, PT, R13.reuse, R14, RZ ;  /* 0x0000000e0d0e7210 */ /* 0x040fe40007f1e0ff */
[----:B------:R-:W-:Y:S02]  /*0750*/  LOP3.LUT R12, R8, R11, RZ, 0x3c, !PT ;  /* 0x0000000b080c7212 */ /* 0x000fe400078e3cff */
[C---:B------:R-:W-:Y:S01]  /*0760*/  SHF.L.W.U32.HI R11, R16.reuse, 0x10, R13 ;  /* 0x00000010100b7819 */ /* 0x040fe20000010e0d */
[----:B------:R-:W-:Y:S01]  /*0770*/  IMAD.X R15, R16, 0x1, R7, P0 ;  /* 0x00000001100f7824 */ /* 0x000fe200000e0607 */
[----:B------:R-:W-:Y:S02]  /*0780*/  SHF.L.W.U32.HI R10, R13, 0x10, R16 ;  /* 0x000000100d0a7819 */ /* 0x000fe40000010e10 */
[----:B------:R-:W-:Y:S02]  /*0790*/  LOP3.LUT R13, R14, R11, RZ, 0x3c, !PT ;  /* 0x0000000b0e0d7212 */ /* 0x000fe400078e3cff */
[----:B------:R-:W-:-:S02]  /*07a0*/  LOP3.LUT R9, R18, R9, RZ, 0x3c, !PT ;  /* 0x0000000912097212 */ /* 0x000fc400078e3cff */
[C---:B------:R-:W-:Y:S02]  /*07b0*/  IADD3 R7, P0, PT, R12.reuse, R14, RZ ;  /* 0x0000000e0c077210 */ /* 0x040fe40007f1e0ff */
[----:B------:R-:W-:Y:S02]  /*07c0*/  LOP3.LUT R16, R15, R10, RZ, 0x3c, !PT ;  /* 0x0000000a0f107212 */ /* 0x000fe400078e3cff */
[----:B------:R-:W-:Y:S01]  /*07d0*/  IADD3 R11, P1, PT, R13, R18, RZ ;  /* 0x000000120d0b7210 */ /* 0x000fe20007f3e0ff */
[C---:B------:R-:W-:Y:S01]  /*07e0*/  IMAD.X R14, R9.reuse, 0x1, R15, P0 ;  /* 0x00000001090e7824 */ /* 0x040fe200000e060f */
[----:B------:R-:W-:Y:S02]  /*07f0*/  SHF.L.W.U32.HI R10, R9, 0x11, R12 ;  /* 0x00000011090a7819 */ /* 0x000fe40000010e0c */
[----:B------:R-:W-:Y:S01]  /*0800*/  SHF.L.W.U32.HI R9, R12, 0x11, R9 ;  /* 0x000000110c097819 */ /* 0x000fe20000010e09 */
[C---:B------:R-:W-:Y:S01]  /*0810*/  IMAD.X R18, R16.reuse, 0x1, R8, P1 ;  /* 0x0000000110127824 */ /* 0x040fe200008e0608 */
[----:B------:R-:W-:-:S02]  /*0820*/  SHF.L.W.U32.HI R8, R16, 0x15, R13 ;  /* 0x0000001510087819 */ /* 0x000fc40000010e0d */
[----:B------:R-:W-:Y:S02]  /*0830*/  LOP3.LUT R12, R10, R7, RZ, 0x3c, !PT ;  /* 0x000000070a0c7212 */ /* 0x000fe400078e3cff */
[----:B------:R-:W-:Y:S02]  /*0840*/  SHF.L.W.U32.HI R10, R13, 0x15, R16 ;  /* 0x000000150d0a7819 */ /* 0x000fe40000010e10 */
[----:B------:R-:W-:Y:S02]  /*0850*/  LOP3.LUT R15, R9, R14, RZ, 0x3c, !PT ;  /* 0x0000000e090f7212 */ /* 0x000fe400078e3cff */
[----:B------:R-:W-:Y:S02]  /*0860*/  LOP3.LUT R13, R11, R8, RZ, 0x3c, !PT ;  /* 0x000000080b0d7212 */ /* 0x000fe400078e3cff */
[----:B------:R-:W-:Y:S02]  /*0870*/  IADD3 R8, P0, PT, R12, R11, RZ ;  /* 0x0000000b0c087210 */ /* 0x000fe40007f1e0ff */
[----:B------:R-:W-:-:S02]  /*0880*/  SHF.L.W.U32.HI R11, R15, 0xd, R12 ;  /* 0x0000000d0f0b7819 */ /* 0x000fc40000010e0c */
[----:B------:R-:W-:Y:S01]  /*0890*/  LOP3.LUT R16, R18, R10, RZ, 0x3c, !PT ;  /* 0x0000000a12107212 */ /* 0x000fe200078e3cff */
[----:B------:R-:W-:Y:S01]  /*08a0*/  IMAD.X R18, R15, 0x1, R18, P0 ;  /* 0x000000010f127824 */ /* 0x000fe200000e0612 */
[----:B------:R-:W-:Y:S02]  /*08b0*/  SHF.L.W.U32.HI R9, R12, 0xd, R15 ;  /* 0x0000000d0c097819 */ /* 0x000fe40000010e0f */
[C---:B------:R-:W-:Y:S02]  /*08c0*/  IADD3 R14, P0, PT, R13.reuse, R14, RZ ;  /* 0x0000000e0d0e7210 */ /* 0x040fe40007f1e0ff */
[----:B------:R-:W-:Y:S02]  /*08d0*/  LOP3.LUT R12, R8, R11, RZ, 0x3c, !PT ;  /* 0x0000000b080c7212 */ /* 0x000fe400078e3cff */
[C---:B------:R-:W-:Y:S01]  /*08e0*/  SHF.L.W.U32.HI R11, R16.reuse, 0x10, R13 ;  /* 0x00000010100b7819 */ /* 0x040fe20000010e0d */
[----:B------:R-:W-:Y:S01]  /*08f0*/  IMAD.X R15, R16, 0x1, R7, P0 ;  /* 0x00000001100f7824 */ /* 0x000fe200000e0607 */
[----:B------:R-:W-:-:S02]  /*0900*/  SHF.L.W.U32.HI R10, R13, 0x10, R16 ;  /* 0x000000100d0a7819 */ /* 0x000fc40000010e10 */
[----:B------:R-:W-:Y:S02]  /*0910*/  LOP3.LUT R13, R14, R11, RZ, 0x3c, !PT ;  /* 0x0000000b0e0d7212 */ /* 0x000fe400078e3cff */
[----:B------:R-:W-:Y:S02]  /*0920*/  LOP3.LUT R9, R18, R9, RZ, 0x3c, !PT ;  /* 0x0000000912097212 */ /* 0x000fe400078e3cff */
[----:B------:R-:W-:Y:S02]  /*0930*/  IADD3 R7, P0, PT, R12, R14, RZ ;  /* 0x0000000e0c077210 */ /* 0x000fe40007f1e0ff */
[----:B------:R-:W-:Y:S02]  /*0940*/  LOP3.LUT R16, R15, R10, RZ, 0x3c, !PT ;  /* 0x0000000a0f107212 */ /* 0x000fe400078e3cff */
[----:B------:R-:W-:Y:S01]  /*0950*/  IADD3 R11, P1, PT, R13, R18, RZ ;  /* 0x000000120d0b7210 */ /* 0x000fe20007f3e0ff */
[C---:B------:R-:W-:Y:S01]  /*0960*/  IMAD.X R14, R9.reuse, 0x1, R15, P0 ;  /* 0x00000001090e7824 */ /* 0x040fe200000e060f */
[----:B------:R-:W-:-:S02]  /*0970*/  SHF.L.W.U32.HI R10, R9, 0x11, R12 ;  /* 0x00000011090a7819 */ /* 0x000fc40000010e0c */
[----:B------:R-:W-:Y:S01]  /*0980*/  SHF.L.W.U32.HI R9, R12, 0x11, R9 ;  /* 0x000000110c097819 */ /* 0x000fe20000010e09 */
[C---:B------:R-:W-:Y:S01]  /*0990*/  IMAD.X R18, R16.reuse, 0x1, R8, P1 ;  /* 0x0000000110127824 */ /* 0x040fe200008e0608 */
[----:B------:R-:W-:Y:S02]  /*09a0*/  SHF.L.W.U32.HI R8, R16, 0x15, R13 ;  /* 0x0000001510087819 */ /* 0x000fe40000010e0d */
[----:B------:R-:W-:Y:S02]  /*09b0*/  LOP3.LUT R12, R10, R7, RZ, 0x3c, !PT ;  /* 0x000000070a0c7212 */ /* 0x000fe400078e3cff */
[----:B------:R-:W-:Y:S02]  /*09c0*/  SHF.L.W.U32.HI R10, R13, 0x15, R16 ;  /* 0x000000150d0a7819 */ /* 0x000fe40000010e10 */
[----:B------:R-:W-:Y:S02]  /*09d0*/  LOP3.LUT R15, R9, R14, RZ, 0x3c, !PT ;  /* 0x0000000e090f7212 */ /* 0x000fe400078e3cff */
[----:B------:R-:W-:-:S02]  /*09e0*/  LOP3.LUT R13, R11, R8, RZ, 0x3c, !PT ;  /* 0x000000080b0d7212 */ /* 0x000fc400078e3cff */
[----:B------:R-:W-:Y:S02]  /*09f0*/  IADD3 R8, P0, PT, R12, R11, RZ ;  /* 0x0000000b0c087210 */ /* 0x000fe40007f1e0ff */
[C---:B------:R-:W-:Y:S02]  /*0a00*/  SHF.L.W.U32.HI R11, R15.reuse, 0xd, R12 ;  /* 0x0000000d0f0b7819 */ /* 0x040fe40000010e0c */
[----:B------:R-:W-:Y:S01]  /*0a10*/  LOP3.LUT R16, R18, R10, RZ, 0x3c, !PT ;  /* 0x0000000a12107212 */ /* 0x000fe200078e3cff */
[----:B------:R-:W-:Y:S01]  /*0a20*/  IMAD.X R18, R15, 0x1, R18, P0 ;  /* 0x000000010f127824 */ /* 0x000fe200000e0612 */
[----:B------:R-:W-:Y:S02]  /*0a30*/  SHF.L.W.U32.HI R9, R12, 0xd, R15 ;  /* 0x0000000d0c097819 */ /* 0x000fe40000010e0f */
[----:B------:R-:W-:Y:S02]  /*0a40*/  IADD3 R12, P0, PT, R13, R14, RZ ;  /* 0x0000000e0d0c7210 */ /* 0x000fe40007f1e0ff */
[----:B------:R-:W-:-:S02]  /*0a50*/  LOP3.LUT R14, R8, R11, RZ, 0x3c, !PT ;  /* 0x0000000b080e7212 */ /* 0x000fc400078e3cff */
[C---:B------:R-:W-:Y:S01]  /*0a60*/  SHF.L.W.U32.HI R11, R16.reuse, 0x10, R13 ;  /* 0x00000010100b7819 */ /* 0x040fe20000010e0d */
[----:B------:R-:W-:Y:S01]  /*0a70*/  IMAD.X R17, R16, 0x1, R7, P0 ;  /* 0x0000000110117824 */ /* 0x000fe200000e0607 */
[----:B------:R-:W-:Y:S02]  /*0a80*/  SHF.L.W.U32.HI R10, R13, 0x10, R16 ;  /* 0x000000100d0a7819 */ /* 0x000fe40000010e10 */
[----:B------:R-:W-:Y:S02]  /*0a90*/  LOP3.LUT R11, R12, R11, RZ, 0x3c, !PT ;  /* 0x0000000b0c0b7212 */ /* 0x000fe400078e3cff */
[----:B------:R-:W-:Y:S02]  /*0aa0*/  LOP3.LUT R16, R17, R10, RZ, 0x3c, !PT ;  /* 0x0000000a11107212 */ /* 0x000fe400078e3cff */
[----:B------:R-:W-:Y:S02]  /*0ab0*/  IADD3 R13, P1, PT, R11, R18, RZ ;  /* 0x000000120b0d7210 */ /* 0x000fe40007f3e0ff */
[----:B------:R-:W-:-:S02]  /*0ac0*/  LOP3.LUT R15, R18, R9, RZ, 0x3c, !PT ;  /* 0x00000009120f7212 */ /* 0x000fc400078e3cff */
[----:B------:R-:W-:Y:S01]  /*0ad0*/  IADD3 R7, P0, PT, R14, R12, RZ ;  /* 0x0000000c0e077210 */ /* 0x000fe20007f1e0ff */
[----:B------:R-:W-:Y:S01]  /*0ae0*/  IMAD.X R12, R16, 0x1, R8, P1 ;  /* 0x00000001100c7824 */ /* 0x000fe200008e0608 */
[----:B------:R-:W-:Y:S02]  /*0af0*/  SHF.L.W.U32.HI R10, R14, 0x11, R15 ;  /* 0x000000110e0a7819 */ /* 0x000fe40000010e0f */
[C---:B------:R-:W-:Y:S01]  /*0b00*/  SHF.L.W.U32.HI R14, R15.reuse, 0x11, R14 ;  /* 0x000000110f0e7819 */ /* 0x040fe20000010e0e */
[----:B------:R-:W-:Y:S01]  /*0b10*/  IMAD.X R9, R15, 0x1, R17, P0 ;  /* 0x000000010f097824 */ /* 0x000fe200000e0611 */
[----:B------:R-:W-:Y:S02]  /*0b20*/  SHF.L.W.U32.HI R8, R16, 0x15, R11 ;  /* 0x0000001510087819 */ /* 0x000fe40000010e0b */
[----:B------:R-:W-:Y:S02]  /*0b30*/  SHF.L.W.U32.HI R11, R11, 0x15, R16 ;  /* 0x000000150b0b7819 */ /* 0x000fe40000010e10 */
[----:B------:R-:W-:-:S02]  /*0b40*/  LOP3.LUT R18, R14, R7, RZ, 0x3c, !PT ;  /* 0x000000070e127212 */ /* 0x000fc400078e3cff */
[----:B------:R-:W-:Y:S02]  /*0b50*/  LOP3.LUT R17, R10, R9, RZ, 0x3c, !PT ;  /* 0x000000090a117212 */ /* 0x000fe400078e3cff */
[----:B------:R-:W-:Y:S02]  /*0b60*/  LOP3.LUT R8, R13, R8, RZ, 0x3c, !PT ;  /* 0x000000080d087212 */ /* 0x000fe400078e3cff */
[----:B------:R-:W-:Y:S02]  /*0b70*/  LOP3.LUT R14, R12, R11, RZ, 0x3c, !PT ;  /* 0x0000000b0c0e7212 */ /* 0x000fe400078e3cff */
[----:B------:R-:W-:Y:S02]  /*0b80*/  LOP3.LUT R10, R18, R9, R8, 0x96, !PT ;  /* 0x00000009120a7212 */ /* 0x000fe400078e9608 */
[----:B------:R-:W-:Y:S02]  /*0b90*/  LOP3.LUT R11, R17, R7, R14, 0x96, !PT ;  /* 0x00000007110b7212 */ /* 0x000fe400078e960e */
[----:B------:R-:W-:-:S02]  /*0ba0*/  LOP3.LUT R10, R10, R13, RZ, 0x3c, !PT ;  /* 0x0000000d0a0a7212 */ /* 0x000fc400078e3cff */
[----:B------:R-:W-:Y:S02]  /*0bb0*/  LOP3.LUT R11, R11, R12, RZ, 0x3c, !PT ;  /* 0x0000000c0b0b7212 */ /* 0x000fe400078e3cff */
[----:B------:R-:W-:-:S03]  /*0bc0*/  IADD3 R5, P0, PT, R5, 0x1, RZ ;  /* 0x0000000105057810 */ /* 0x000fc60007f1e0ff */
[----:B------:R0:W-:Y:S02]  /*0bd0*/  STL.64 [R0], R10 ;  /* 0x0000000a00007387 */ /* 0x0001e40000100a00 */
[----:B------:R-:W-:Y:S02]  /*0be0*/  IMAD.X R6, RZ, RZ, R6, P0 ;  /* 0x000000ffff067224 */ /* 0x000fe400000e0606 */
[----:B0-----:R-:W-:Y:S01]  /*0bf0*/  VIADD R0, R0, 0x8 ;  /* 0x0000000800007836 */ /* 0x001fe20000000000 */
[----:B------:R-:W-:Y:S06]  /*0c00*/  BRA.U UP0, `(.L_x_0) ;  /* 0xfffffff500807547 */ /* 0x000fec000b83ffff */
[----:B------:R0:W5:Y:S01]  /*0c10*/  LDL.64 R10, [R1+0x1f8] ;  /* 0x0001f800010a7983 */ /* 0x0001620000100a00 */
[----:B------:R-:W-:Y:S01]  /*0c20*/  IMAD.MOV.U32 R0, RZ, RZ, 0x3f ;  /* 0x0000003fff007424 */ /* 0x000fe200078e00ff */
[----:B------:R-:W1:Y:S01]  /*0c30*/  LDCU.64 UR6, c[0x3][0x20] ;  /* 0x00c00400ff0677ac */ /* 0x000e620008000a00 */
[----:B------:R-:W2:Y:S01]  /*0c40*/  LDCU.64 UR8, c[0x3][0x28] ;  /* 0x00c00500ff0877ac */ /* 0x000ea20008000a00 */
[----:B------:R-:W3:Y:S01]  /*0c50*/  LDCU.64 UR10, c[0x3][0x30] ;  /* 0x00c00600ff0a77ac */ /* 0x000ee20008000a00 */
[----:B------:R-:W4:Y:S01]  /*0c60*/  LDCU.64 UR12, c[0x3][0x38] ;  /* 0x00c00700ff0c77ac */ /* 0x000f220008000a00 */
[----:B------:R-:W0:Y:S01]  /*0c70*/  LDCU.64 UR14, c[0x3][0x40] ;  /* 0x00c00800ff0e77ac */ /* 0x000e220008000a00 */
        /* <DEDUP_REMOVED lines=28> */
[----:B-1234-:R-:W0:Y:S02]  /*0e40*/  LDCU.64 UR72, c[0x3][0x128] ;  /* 0x00c02500ff4877ac */ /* 0x01ee240008000a00 */
.L_x_1:
[C---:B------:R-:W-:Y:S01]  /*0e50*/  ISETP.NE.AND P0, PT, R0.reuse, 0x3f, PT ;  /* 0x0000003f0000780c */ /* 0x040fe20003f05270 */
[----:B------:R-:W1:Y:S01]  /*0e60*/  S2UR UR76, SR_CgaCtaId ;  /* 0x00000000004c79c3 */ /* 0x000e620000008800 */
[----:B------:R-:W2:Y:S11]  /*0e70*/  LDCU.64 UR74, c[0x3][0x168] ;  /* 0x00c02d00ff4a77ac */ /* 0x000eb60008000a00 */
[----:B---3--:R-:W-:-:S06]  /*0e80*/  @P0 IMAD R6, R0, 0x8, R1 ;  /* 0x0000000800060824 */ /* 0x008fcc00078e0201 */
[----:B------:R-:W3:Y:S01]  /*0e90*/  @P0 LDL.64 R6, [R6] ;  /* 0x0000000006060983 */ /* 0x000ee20000100a00 */
[----:B-----5:R-:W-:Y:S01]  /*0ea0*/  IMAD.MOV.U32 R8, RZ, RZ, R11 ;  /* 0x000000ffff087224 */ /* 0x020fe200078e000b */
[----:B------:R-:W-:Y:S01]  /*0eb0*/  UMOV UR4, 0x400 ;  /* 0x0000040000047882 */ /* 0x000fe20000000000 */
[----:B------:R-:W-:Y:S01]  /*0ec0*/  IMAD.MOV.U32 R5, RZ, RZ, R10 ;  /* 0x000000ffff057224 */ /* 0x000fe200078e000a */
[----:B-1----:R-:W-:Y:S01]  /*0ed0*/  ULEA UR4, UR76, UR4, 0x18 ;  /* 0x000000044c047291 */ /* 0x002fe2000f8ec0ff */
[----:B------:R-:W1:Y:S01]  /*0ee0*/  LDCU.64 UR76, c[0x3][0x130] ;  /* 0x00c02600ff4c77ac */ /* 0x000e620008000a00 */
[----:B---3--:R-:W-:Y:S02]  /*0ef0*/  @P0 LOP3.LUT R8, R7, R11, RZ, 0x3c, !PT ;  /* 0x0000000b07080212 */ /* 0x008fe400078e3cff */
[----:B------:R-:W-:Y:S01]  /*0f00*/  @P0 LOP3.LUT R5, R6, R10, RZ, 0x3c, !PT ;  /* 0x0000000a06050212 */ /* 0x000fe200078e3cff */
[----:B------:R-:W-:Y:S01]  /*0f10*/  IMAD.IADD R6, R4, 0x1, R0 ;  /* 0x0000000104067824 */ /* 0x000fe200078e0200 */
[----:B------:R-:W-:Y:S01]  /*0f20*/  LOP3.LUT R7, R8, 0x1fffffff, RZ, 0xc0, !PT ;  /* 0x1fffffff08077812 */ /* 0x000fe200078ec0ff */
[----:B------:R-:W-:Y:S01]  /*0f30*/  VIADD R0, R0, 0xffffffff ;  /* 0xffffffff00007836 */ /* 0x000fe20000000000 */
[----:B------:R-:W-:-:S02]  /*0f40*/  LOP3.LUT R5, R5, 0x1fffffff, RZ, 0xc0, !PT ;  /* 0x1fffffff05057812 */ /* 0x000fc400078ec0ff */
[----:B------:R-:W-:Y:S02]  /*0f50*/  ISETP.NE.U32.AND P6, PT, R7, UR6, PT ;  /* 0x0000000607007c0c */ /* 0x000fe4000bfc5070 */
[----:B------:R-:W-:Y:S02]  /*0f60*/  ISETP.NE.U32.AND P4, PT, R5, UR6, PT ;  /* 0x0000000605007c0c */ /* 0x000fe4000bf85070 */
[----:B------:R-:W-:Y:S02]  /*0f70*/  ISETP.NE.U32.AND P2, PT, R7, UR8, PT ;  /* 0x0000000807007c0c */ /* 0x000fe4000bf45070 */
[C---:B------:R-:W-:Y:S02]  /*0f80*/  ISETP.NE.AND.EX P6, PT, R5.reuse, UR7, PT, P6 ;  /* 0x0000000705007c0c */ /* 0x040fe4000bfc5360 */
[----:B------:R-:W-:Y:S02]  /*0f90*/  ISETP.NE.U32.AND P1, PT, R5, UR8, PT ;  /* 0x0000000805007c0c */ /* 0x000fe4000bf25070 */
[----:B------:R-:W-:-:S02]  /*0fa0*/  ISETP.NE.U32.AND P0, PT, R7, UR10, PT ;  /* 0x0000000a07007c0c */ /* 0x000fc4000bf05070 */
[----:B------:R-:W-:Y:S02]  /*0fb0*/  ISETP.NE.AND.EX P2, PT, R5, UR9, PT, P2 ;  /* 0x0000000905007c0c */ /* 0x000fe4000bf45320 */
[C---:B------:R-:W-:Y:S02]  /*0fc0*/  ISETP.NE.AND.EX P4, PT, R7.reuse, UR7, P6, P4 ;  /* 0x0000000707007c0c */ /* 0x040fe4000b785340 */
[----:B------:R-:W-:Y:S02]  /*0fd0*/  ISETP.NE.U32.AND P6, PT, R7, UR12, PT ;  /* 0x0000000c07007c0c */ /* 0x000fe4000bfc5070 */
[C---:B------:R-:W-:Y:S02]  /*0fe0*/  ISETP.NE.U32.AND P3, PT, R5.reuse, UR10, PT ;  /* 0x0000000a05007c0c */ /* 0x040fe4000bf65070 */
[----:B------:R-:W-:Y:S02]  /*0ff0*/  ISETP.NE.AND.EX P0, PT, R5, UR11, PT, P0 ;  /* 0x0000000b05007c0c */ /* 0x000fe4000bf05300 */
[----:B------:R-:W-:-:S02]  /*1000*/  ISETP.NE.AND.EX P1, PT, R7, UR9, P2, P1 ;  /* 0x0000000907007c0c */ /* 0x000fc40009725310 */
[C---:B------:R-:W-:Y:S02]  /*1010*/  ISETP.NE.U32.AND P2, PT, R5.reuse, UR12, PT ;  /* 0x0000000c05007c0c */ /* 0x040fe4000bf45070 */
[----:B------:R-:W-:Y:S01]  /*1020*/  ISETP.NE.AND.EX P6, PT, R5, UR13, PT, P6 ;  /* 0x0000000d05007c0c */ /* 0x000fe2000bfc5360 */
[----:B------:R3:W-:Y:S01]  /*1030*/  @!P4 STS [UR4], R6 ;  /* 0x00000006ff00c988 */ /* 0x0007e20008000804 */
[C---:B------:R-:W-:Y:S02]  /*1040*/  ISETP.NE.AND.EX P3, PT, R7.reuse, UR11, P0, P3 ;  /* 0x0000000b07007c0c */ /* 0x040fe40008765330 */
[C---:B--2---:R-:W-:Y:S02]  /*1050*/  ISETP.NE.U32.AND P5, PT, R7.reuse, UR74, PT ;  /* 0x0000004a07007c0c */ /* 0x044fe4000bfa5070 */
[----:B------:R-:W-:Y:S02]  /*1060*/  ISETP.NE.AND.EX P2, PT, R7, UR13, P6, P2 ;  /* 0x0000000d07007c0c */ /* 0x000fe4000b745320 */
[C---:B------:R-:W-:Y:S01]  /*1070*/  ISETP.NE.U32.AND P0, PT, R5.reuse, UR74, PT ;  /* 0x0000004a05007c0c */ /* 0x040fe2000bf05070 */
[----:B------:R3:W-:Y:S01]  /*1080*/  @!P1 STS [UR4+0x4], R6 ;  /* 0x00000406ff009988 */ /* 0x0007e20008000804 */
[----:B------:R-:W-:-:S02]  /*1090*/  ISETP.NE.AND.EX P5, PT, R5, UR75, PT, P5 ;  /* 0x0000004b05007c0c */ /* 0x000fc4000bfa5350 */
[C---:B0-----:R-:W-:Y:S02]  /*10a0*/  ISETP.NE.U32.AND P6, PT, R7.reuse, UR14, PT ;  /* 0x0000000e07007c0c */ /* 0x041fe4000bfc5070 */
[----:B------:R-:W-:Y:S01]  /*10b0*/  ISETP.NE.AND.EX P0, PT, R7, UR75, P5, P0 ;  /* 0x0000004b07007c0c */ /* 0x000fe2000af05300 */
[----:B------:R3:W-:Y:S01]  /*10c0*/  @!P3 STS [UR4+0x8], R6 ;  /* 0x00000806ff00b988 */ /* 0x0007e20008000804 */
[----:B------:R-:W-:Y:S01]  /*10d0*/  ISETP.NE.U32.AND P5, PT, R5, UR14, PT ;  /* 0x0000000e05007c0c */ /* 0x000fe2000bfa5070 */
[----:B------:R-:W0:Y:S01]  /*10e0*/  LDCU.64 UR74, c[0x3][0x138] ;  /* 0x00c02700ff4a77ac */ /* 0x000e220008000a00 */
[----:B------:R-:W-:Y:S01]  /*10f0*/  ISETP.NE.U32.AND P1, PT, R7, UR16, PT ;  /* 0x0000001007007c0c */ /* 0x000fe2000bf25070 */
[----:B------:R3:W-:Y:S01]  /*1100*/  @!P2 STS [UR4+0xc], R6 ;  /* 0x00000c06ff00a988 */ /* 0x0007e20008000804 */
[----:B------:R-:W-:Y:S02]  /*1110*/  ISETP.NE.AND.EX P6, PT, R5, UR15, PT, P6 ;  /* 0x0000000f05007c0c */ /* 0x000fe4000bfc5360 */
[----:B------:R-:W-:-:S02]  /*1120*/  ISETP.NE.U32.AND P4, PT, R7, UR18, PT ;  /* 0x0000001207007c0c */ /* 0x000fc4000bf85070 */
[C---:B------:R-:W-:Y:S02]  /*1130*/  ISETP.NE.U32.AND P3, PT, R5.reuse, UR16, PT ;  /* 0x0000001005007c0c */ /* 0x040fe4000bf65070 */
[----:B------:R-:W-:Y:S01]  /*1140*/  ISETP.NE.AND.EX P1, PT, R5, UR17, PT, P1 ;  /* 0x0000001105007c0c */ /* 0x000fe2000bf25310 */
[----:B------:R3:W-:Y:S01]  /*1150*/  @!P0 STS [UR4+0xa4], R6 ;  /* 0x0000a406ff008988 */ /* 0x0007e20008000804 */
[----:B------:R-:W-:Y:S02]  /*1160*/  ISETP.NE.AND.EX P5, PT, R7, UR15, P6, P5 ;  /* 0x0000000f07007c0c */ /* 0x000fe4000b7a5350 */
[----:B------:R-:W-:Y:S02]  /*1170*/  ISETP.NE.U32.AND P2, PT, R5, UR18, PT ;  /* 0x0000001205007c0c */ /* 0x000fe4000bf45070 */
[----:B------:R-:W-:Y:S02]  /*1180*/  ISETP.NE.U32.AND P6, PT, R7, UR20, PT ;  /* 0x0000001407007c0c */ /* 0x000fe4000bfc5070 */
[----:B------:R-:W-:-:S02]  /*1190*/  ISETP.NE.AND.EX P4, PT, R5, UR19, PT, P4 ;  /* 0x0000001305007c0c */ /* 0x000fc4000bf85340 */
[----:B------:R-:W-:Y:S02]  /*11a0*/  ISETP.NE.AND.EX P3, PT, R7, UR17, P1, P3 ;  /* 0x0000001107007c0c */ /* 0x000fe40008f65330 */
[C---:B------:R-:W-:Y:S02]  /*11b0*/  ISETP.NE.U32.AND P1, PT, R5.reuse, UR20, PT ;  /* 0x0000001405007c0c */ /* 0x040fe4000bf25070 */
[----:B------:R-:W-:Y:S01]  /*11c0*/  ISETP.NE.AND.EX P6, PT, R5, UR21, PT, P6 ;  /* 0x0000001505007c0c */ /* 0x000fe2000bfc5360 */
[----:B------:R3:W-:Y:S01]  /*11d0*/  @!P5 STS [UR4+0x10], R6 ;  /* 0x00001006ff00d988 */ /* 0x0007e20008000804 */
[C---:B------:R-:W-:Y:S02]  /*11e0*/  ISETP.NE.AND.EX P2, PT, R7.reuse, UR19, P4, P2 ;  /* 0x0000001307007c0c */ /* 0x040fe4000a745320 */
[C---:B------:R-:W-:Y:S02]  /*11f0*/  ISETP.NE.U32.AND P4, PT, R7.reuse, UR22, PT ;  /* 0x0000001607007c0c */ /* 0x040fe4000bf85070 */
[----:B------:R-:W-:-:S02]  /*1200*/  ISETP.NE.AND.EX P1, PT, R7, UR21, P6, P1 ;  /* 0x0000001507007c0c */ /* 0x000fc4000b725310 */
[C---:B------:R-:W-:Y:S01]  /*1210*/  ISETP.NE.U32.AND P6, PT, R5.reuse, UR22, PT ;  /* 0x0000001605007c0c */ /* 0x040fe2000bfc5070 */
[----:B------:R3:W-:Y:S01]  /*1220*/  @!P3 STS [UR4+0x14], R6 ;  /* 0x00001406ff00b988 */ /* 0x0007e20008000804 */
[C---:B------:R-:W-:Y:S02]  /*1230*/  ISETP.NE.AND.EX P4, PT, R5.reuse, UR23, PT, P4 ;  /* 0x0000001705007c0c */ /* 0x040fe4000bf85340 */
[----:B------:R-:W-:Y:S02]  /*1240*/  ISETP.NE.U32.AND P5, PT, R5, UR24, PT ;  /* 0x0000001805007c0c */ /* 0x000fe4000bfa5070 */
[C---:B------:R-:W-:Y:S01]  /*1250*/  ISETP.NE.AND.EX P4, PT, R7.reuse, UR23, P4, P6 ;  /* 0x0000001707007c0c */ /* 0x040fe2000a785360 */
[----:B------:R3:W-:Y:S01]  /*1260*/  @!P2 STS [UR4+0x18], R6 ;  /* 0x00001806ff00a988 */ /* 0x0007e20008000804 */
[C---:B------:R-:W-:Y:S02]  /*1270*/  ISETP.NE.U32.AND P6, PT, R7.reuse, UR24, PT ;  /* 0x0000001807007c0c */ /* 0x040fe4000bfc5070 */
[----:B------:R-:W-:Y:S01]  /*1280*/  ISETP.NE.U32.AND P2, PT, R7, UR26, PT ;  /* 0x0000001a07007c0c */ /* 0x000fe2000bf45070 */
[----:B------:R3:W-:Y:S01]  /*1290*/  @!P1 STS [UR4+0x1c], R6 ;  /* 0x00001c06ff009988 */ /* 0x0007e20008000804 */
[----:B------:R-:W-:-:S02]  /*12a0*/  ISETP.NE.AND.EX P6, PT, R5, UR25, PT, P6 ;  /* 0x0000001905007c0c */ /* 0x000fc4000bfc5360 */
[----:B------:R-:W-:Y:S02]  /*12b0*/  ISETP.NE.U32.AND P3, PT, R7, UR28, PT ;  /* 0x0000001c07007c0c */ /* 0x000fe4000bf65070 */
[C---:B------:R-:W-:Y:S02]  /*12c0*/  ISETP.NE.U32.AND P1, PT, R5.reuse, UR26, PT ;  /* 0x0000001a05007c0c */ /* 0x040fe4000bf25070 */
[----:B------:R-:W-:Y:S01]  /*12d0*/  ISETP.NE.AND.EX P2, PT, R5, UR27, PT, P2 ;  /* 0x0000001b05007c0c */ /* 0x000fe2000bf45320 */
[----:B------:R3:W-:Y:S01]  /*12e0*/  @!P4 STS [UR4+0x20], R6 ;  /* 0x00002006ff00c988 */ /* 0x0007e20008000804 */
[----:B------:R-:W-:Y:S02]  /*12f0*/  ISETP.NE.AND.EX P5, PT, R7, UR25, P6, P5 ;  /* 0x0000001907007c0c */ /* 0x000fe4000b7a5350 */
[----:B------:R-:W-:Y:S02]  /*1300*/  ISETP.NE.U32.AND P4, PT, R5, UR28, PT ;  /* 0x0000001c05007c0c */ /* 0x000fe4000bf85070 */
[----:B------:R-:W-:-:S02]  /*1310*/  ISETP.NE.U32.AND P6, PT, R7, UR30, PT ;  /* 0x0000001e07007c0c */ /* 0x000fc4000bfc5070 */
[----:B------:R-:W-:Y:S02]  /*1320*/  ISETP.NE.AND.EX P3, PT, R5, UR29, PT, P3 ;  /* 0x0000001d05007c0c */ /* 0x000fe4000bf65330 */
[----:B------:R-:W-:Y:S02]  /*1330*/  ISETP.NE.AND.EX P1, PT, R7, UR27, P2, P1 ;  /* 0x0000001b07007c0c */ /* 0x000fe40009725310 */
[C---:B------:R-:W-:Y:S02]  /*1340*/  ISETP.NE.U32.AND P2, PT, R5.reuse, UR30, PT ;  /* 0x0000001e05007c0c */ /* 0x040fe4000bf45070 */
[----:B------:R-:W-:Y:S01]  /*1350*/  ISETP.NE.AND.EX P6, PT, R5, UR31, PT, P6 ;  /* 0x0000001f05007c0c */ /* 0x000fe2000bfc5360 */
[----:B------:R3:W-:Y:S01]  /*1360*/  @!P5 STS [UR4+0x24], R6 ;  /* 0x00002406ff00d988 */ /* 0x0007e20008000804 */
[C---:B------:R-:W-:Y:S02]  /*1370*/  ISETP.NE.AND.EX P4, PT, R7.reuse, UR29, P3, P4 ;  /* 0x0000001d07007c0c */ /* 0x040fe40009f85340 */
[----:B------:R-:W-:-:S02]  /*1380*/  ISETP.NE.U32.AND P3, PT, R7, UR32, PT ;  /* 0x0000002007007c0c */ /* 0x000fc4000bf65070 */
[----:B------:R-:W-:Y:S02]  /*1390*/  ISETP.NE.AND.EX P2, PT, R7, UR31, P6, P2 ;  /* 0x0000001f07007c0c */ /* 0x000fe4000b745320 */
[C---:B------:R-:W-:Y:S01]  /*13a0*/  ISETP.NE.U32.AND P6, PT, R5.reuse, UR32, PT ;  /* 0x0000002005007c0c */ /* 0x040fe2000bfc5070 */
[----:B------:R3:W-:Y:S01]  /*13b0*/  @!P1 STS [UR4+0x28], R6 ;  /* 0x00002806ff009988 */ /* 0x0007e20008000804 */
[C---:B------:R-:W-:Y:S02]  /*13c0*/  ISETP.NE.AND.EX P3, PT, R5.reuse, UR33, PT, P3 ;  /* 0x0000002105007c0c */ /* 0x040fe4000bf65330 */
[----:B------:R-:W-:Y:S02]  /*13d0*/  ISETP.NE.U32.AND P1, PT, R5, UR34, PT ;  /* 0x0000002205007c0c */ /* 0x000fe4000bf25070 */
[C---:B------:R-:W-:Y:S01]  /*13e0*/  ISETP.NE.AND.EX P3, PT, R7.reuse, UR33, P3, P6 ;  /* 0x0000002107007c0c */ /* 0x040fe20009f65360 */
[----:B------:R3:W-:Y:S01]  /*13f0*/  @!P4 STS [UR4+0x2c], R6 ;  /* 0x00002c06ff00c988 */ /* 0x0007e20008000804 */
[----:B------:R-:W-:-:S02]  /*1400*/  ISETP.NE.U32.AND P6, PT, R7, UR34, PT ;  /* 0x0000002207007c0c */ /* 0x000fc4000bfc5070 */
[----:B------:R-:W-:Y:S01]  /*1410*/  ISETP.NE.U32.AND P5, PT, R7, UR36, PT ;  /* 0x0000002407007c0c */ /* 0x000fe2000bfa5070 */
[----:B------:R3:W-:Y:S01]  /*1420*/  @!P2 STS [UR4+0x30], R6 ;  /* 0x00003006ff00a988 */ /* 0x0007e20008000804 */
[----:B------:R-:W-:Y:S02]  /*1430*/  ISETP.NE.AND.EX P6, PT, R5, UR35, PT, P6 ;  /* 0x0000002305007c0c */ /* 0x000fe4000bfc5360 */
[----:B------:R-:W-:Y:S02]  /*1440*/  ISETP.NE.U32.AND P4, PT, R7, UR38, PT ;  /* 0x0000002607007c0c */ /* 0x000fe4000bf85070 */
[C---:B------:R-:W-:Y:S02]  /*1450*/  ISETP.NE.U32.AND P2, PT, R5.reuse, UR36, PT ;  /* 0x0000002405007c0c */ /* 0x040fe4000bf45070 */
[----:B------:R-:W-:Y:S01]  /*1460*/  ISETP.NE.AND.EX P5, PT, R5, UR37, PT, P5 ;  /* 0x0000002505007c0c */ /* 0x000fe2000bfa5350 */
[----:B------:R3:W-:Y:S01]  /*1470*/  @!P3 STS [UR4+0x34], R6 ;  /* 0x00003406ff00b988 */ /* 0x0007e20008000804 */
[----:B------:R-:W-:-:S02]  /*1480*/  ISETP.NE.AND.EX P1, PT, R7, UR35, P6, P1 ;  /* 0x0000002307007c0c */ /* 0x000fc4000b725310 */
[----:B------:R-:W-:Y:S02]  /*1490*/  ISETP.NE.U32.AND P3, PT, R5, UR38, PT ;  /* 0x0000002605007c0c */ /* 0x000fe4000bf65070 */
[----:B------:R-:W-:Y:S02]  /*14a0*/  ISETP.NE.U32.AND P6, PT, R7, UR40, PT ;  /* 0x0000002807007c0c */ /* 0x000fe4000bfc5070 */
[----:B------:R-:W-:Y:S02]  /*14b0*/  ISETP.NE.AND.EX P4, PT, R5, UR39, PT, P4 ;  /* 0x0000002705007c0c */ /* 0x000fe4000bf85340 */
[----:B------:R-:W-:Y:S02]  /*14c0*/  ISETP.NE.AND.EX P2, PT, R7, UR37, P5, P2 ;  /* 0x0000002507007c0c */ /* 0x000fe4000af45320 */
[C---:B------:R-:W-:Y:S02]  /*14d0*/  ISETP.NE.U32.AND P5, PT, R5.reuse, UR40, PT ;  /* 0x0000002805007c0c */ /* 0x040fe4000bfa5070 */
[----:B------:R-:W-:Y:S01]  /*14e0*/  ISETP.NE.AND.EX P6, PT, R5, UR41, PT, P6 ;  /* 0x0000002905007c0c */ /* 0x000fe2000bfc5360 */
[----:B------:R3:W-:Y:S01]  /*14f0*/  @!P1 STS [UR4+0x38], R6 ;  /* 0x00003806ff009988 */ /* 0x0007e20008000804 */
[----:B------:R-:W-:-:S02]  /*1500*/  ISETP.NE.AND.EX P3, PT, R7, UR39, P4, P3 ;  /* 0x0000002707007c0c */ /* 0x000fc4000a765330 */
[C---:B------:R-:W-:Y:S02]  /*1510*/  ISETP.NE.U32.AND P4, PT, R7.reuse, UR42, PT ;  /* 0x0000002a07007c0c */ /* 0x040fe4000bf85070 */
[----:B------:R-:W-:Y:S02]  /*1520*/  ISETP.NE.AND.EX P5, PT, R7, UR41, P6, P5 ;  /* 0x0000002907007c0c */ /* 0x000fe4000b7a5350 */
[C---:B------:R-:W-:Y:S01]  /*1530*/  ISETP.NE.U32.AND P6, PT, R5.reuse, UR42, PT ;  /* 0x0000002a05007c0c */ /* 0x040fe2000bfc5070 */
[----:B------:R3:W-:Y:S01]  /*1540*/  @!P2 STS [UR4+0x3c], R6 ;  /* 0x00003c06ff00a988 */ /* 0x0007e20008000804 */
[----:B------:R-:W-:Y:S02]  /*1550*/  ISETP.NE.AND.EX P4, PT, R5, UR43, PT, P4 ;  /* 0x0000002b05007c0c */ /* 0x000fe4000bf85340 */
[C---:B------:R-:W-:Y:S02]  /*1560*/  ISETP.NE.U32.AND P1, PT, R7.reuse, UR44, PT ;  /* 0x0000002c07007c0c */ /* 0x040fe4000bf25070 */
[----:B------:R-:W-:Y:S01]  /*1570*/  ISETP.NE.AND.EX P4, PT, R7, UR43, P4, P6 ;  /* 0x0000002b07007c0c */ /* 0x000fe2000a785360 */
        /* <DEDUP_REMOVED lines=68> */
[C---:B-1----:R-:W-:Y:S02]  /*19c0*/  ISETP.NE.U32.AND P4, PT, R7.reuse, UR76, PT ;  /* 0x0000004c07007c0c */ /* 0x042fe4000bf85070 */
[----:B------:R-:W-:Y:S02]  /*19d0*/  ISETP.NE.AND.EX P1, PT, R7, UR71, P1, P5 ;  /* 0x0000004707007c0c */ /* 0x000fe40008f25350 */
[C---:B------:R-:W-:Y:S01]  /*19e0*/  ISETP.NE.U32.AND P5, PT, R5.reuse, UR76, PT ;  /* 0x0000004c05007c0c */ /* 0x040fe2000bfa5070 */
[----:B------:R3:W-:Y:S01]  /*19f0*/  @!P6 STS [UR4+0x78], R6 ;  /* 0x00007806ff00e988 */ /* 0x0007e20008000804 */
[C---:B------:R-:W-:Y:S02]  /*1a00*/  ISETP.NE.AND.EX P4, PT, R5.reuse, UR77, PT, P4 ;  /* 0x0000004d05007c0c */ /* 0x040fe4000bf85340 */
[----:B0-----:R-:W-:Y:S02]  /*1a10*/  ISETP.NE.U32.AND P2, PT, R5, UR74, PT ;  /* 0x0000004a05007c0c */ /* 0x001fe4000bf45070 */
[C---:B------:R-:W-:Y:S01]  /*1a20*/  ISETP.NE.AND.EX P4, PT, R7.reuse, UR77, P4, P5 ;  /* 0x0000004d07007c0c */ /* 0x040fe2000a785350 */
[----:B------:R-:W0:Y:S01]  /*1a30*/  LDCU.64 UR76, c[0x3][0x140] ;  /* 0x00c02800ff4c77ac */ /* 0x000e220008000a00 */
[----:B------:R-:W-:Y:S01]  /*1a40*/  ISETP.NE.U32.AND P5, PT, R7, UR74, PT ;  /* 0x0000004a07007c0c */ /* 0x000fe2000bfa5070 */
[----:B------:R3:W-:Y:S01]  /*1a50*/  @!P3 STS [UR4+0x7c], R6 ;  /* 0x00007c06ff00b988 */ /* 0x0007e20008000804 */
[----:B------:R-:W-:-:S02]  /*1a60*/  ISETP.NE.AND P0, PT, R0, -0x1, PT ;  /* 0xffffffff0000780c */ /* 0x000fc40003f05270 */
[----:B------:R-:W-:Y:S01]  /*1a70*/  ISETP.NE.AND.EX P6, PT, R5, UR75, PT, P5 ;  /* 0x0000004b05007c0c */ /* 0x000fe2000bfc5350 */
[----:B------:R3:W-:Y:S03]  /*1a80*/  @!P1 STS [UR4+0x80], R6 ;  /* 0x00008006ff009988 */ /* 0x0007e60008000804 */
[C---:B------:R-:W-:Y:S01]  /*1a90*/  ISETP.NE.AND.EX P2, PT, R7.reuse, UR75, P6, P2 ;  /* 0x0000004b07007c0c */ /* 0x040fe2000b745320 */
[----:B------:R-:W1:Y:S02]  /*1aa0*/  LDCU.64 UR74, c[0x3][0x148] ;  /* 0x00c02900ff4a77ac */ /* 0x000e640008000a00 */
[----:B------:R3:W-:Y:S01]  /*1ab0*/  @!P4 STS [UR4+0x88], R6 ;  /* 0x00008806ff00c988 */ /* 0x0007e20008000804 */
[----:B0-----:R-:W-:Y:S02]  /*1ac0*/  ISETP.NE.U32.AND P5, PT, R7, UR76, PT ;  /* 0x0000004c07007c0c */ /* 0x001fe4000bfa5070 */
[----:B------:R-:W-:-:S02]  /*1ad0*/  ISETP.NE.U32.AND P6, PT, R5, UR76, PT ;  /* 0x0000004c05007c0c */ /* 0x000fc4000bfc5070 */
[----:B------:R-:W-:-:S05]  /*1ae0*/  ISETP.NE.AND.EX P5, PT, R5, UR77, PT, P5 ;  /* 0x0000004d05007c0c */ /* 0x000fca000bfa5350 */
[----:B------:R3:W-:Y:S01]  /*1af0*/  @!P2 STS [UR4+0x8c], R6 ;  /* 0x00008c06ff00a988 */ /* 0x0007e20008000804 */
[C---:B------:R-:W-:Y:S01]  /*1b00*/  ISETP.NE.AND.EX P5, PT, R7.reuse, UR77, P5, P6 ;  /* 0x0000004d07007c0c */ /* 0x040fe2000afa5360 */
[----:B------:R-:W0:Y:S01]  /*1b10*/  LDCU.64 UR76, c[0x3][0x150] ;  /* 0x00c02a00ff4c77ac */ /* 0x000e220008000a00 */
[----:B-1----:R-:W-:Y:S02]  /*1b20*/  ISETP.NE.U32.AND P6, PT, R7, UR74, PT ;  /* 0x0000004a07007c0c */ /* 0x002fe4000bfc5070 */
[C---:B------:R-:W-:Y:S02]  /*1b30*/  ISETP.NE.U32.AND P1, PT, R5.reuse, UR74, PT ;  /* 0x0000004a05007c0c */ /* 0x040fe4000bf25070 */
[----:B------:R-:W-:-:S04]  /*1b40*/  ISETP.NE.AND.EX P6, PT, R5, UR75, PT, P6 ;  /* 0x0000004b05007c0c */ /* 0x000fc8000bfc5360 */
[C---:B------:R-:W-:Y:S01]  /*1b50*/  ISETP.NE.AND.EX P1, PT, R7.reuse, UR75, P6, P1 ;  /* 0x0000004b07007c0c */ /* 0x040fe2000b725310 */
[----:B------:R-:W1:Y:S02]  /*1b60*/  LDCU.64 UR74, c[0x3][0x158] ;  /* 0x00c02b00ff4a77ac */ /* 0x000e640008000a00 */
[----:B------:R3:W-:Y:S01]  /*1b70*/  @!P5 STS [UR4+0x90], R6 ;  /* 0x00009006ff00d988 */ /* 0x0007e20008000804 */
[----:B0-----:R-:W-:Y:S02]  /*1b80*/  ISETP.NE.U32.AND P3, PT, R7, UR76, PT ;  /* 0x0000004c07007c0c */ /* 0x001fe4000bf65070 */
[C---:B------:R-:W-:Y:S02]  /*1b90*/  ISETP.NE.U32.AND P6, PT, R5.reuse, UR76, PT ;  /* 0x0000004c05007c0c */ /* 0x040fe4000bfc5070 */
[----:B------:R-:W-:-:S05]  /*1ba0*/  ISETP.NE.AND.EX P3, PT, R5, UR77, PT, P3 ;  /* 0x0000004d05007c0c */ /* 0x000fca000bf65330 */
[----:B------:R3:W-:Y:S01]  /*1bb0*/  @!P1 STS [UR4+0x94], R6 ;  /* 0x00009406ff009988 */ /* 0x0007e20008000804 */
[C---:B------:R-:W-:Y:S01]  /*1bc0*/  ISETP.NE.AND.EX P3, PT, R7.reuse, UR77, P3, P6 ;  /* 0x0000004d07007c0c */ /* 0x040fe20009f65360 */
[----:B------:R-:W0:Y:S01]  /*1bd0*/  LDCU.64 UR76, c[0x3][0x160] ;  /* 0x00c02c00ff4c77ac */ /* 0x000e220008000a00 */
[----:B-1----:R-:W-:Y:S02]  /*1be0*/  ISETP.NE.U32.AND P4, PT, R7, UR74, PT ;  /* 0x0000004a07007c0c */ /* 0x002fe4000bf85070 */
[C---:B------:R-:W-:Y:S02]  /*1bf0*/  ISETP.NE.U32.AND P2, PT, R5.reuse, UR74, PT ;  /* 0x0000004a05007c0c */ /* 0x040fe4000bf45070 */
[----:B------:R-:W-:-:S04]  /*1c00*/  ISETP.NE.AND.EX P6, PT, R5, UR75, PT, P4 ;  /* 0x0000004b05007c0c */ /* 0x000fc8000bfc5340 */
[C---:B------:R-:W-:Y:S02]  /*1c10*/  ISETP.NE.AND.EX P2, PT, R7.reuse, UR75, P6, P2 ;  /* 0x0000004b07007c0c */ /* 0x040fe4000b745320 */
[----:B------:R-:W-:Y:S01]  /*1c20*/  ISETP.NE.U32.AND P6, PT, R7, UR72, PT ;  /* 0x0000004807007c0c */ /* 0x000fe2000bfc5070 */
[----:B------:R3:W-:Y:S03]  /*1c30*/  @!P3 STS [UR4+0x98], R6 ;  /* 0x00009806ff00b988 */ /* 0x0007e60008000804 */
[----:B------:R-:W-:Y:S02]  /*1c40*/  ISETP.NE.AND.EX P6, PT, R5, UR73, PT, P6 ;  /* 0x0000004905007c0c */ /* 0x000fe4000bfc5360 */
[----:B0-----:R-:W-:Y:S02]  /*1c50*/  ISETP.NE.U32.AND P5, PT, R7, UR76, PT ;  /* 0x0000004c07007c0c */ /* 0x001fe4000bfa5070 */
[----:B------:R-:W-:-:S02]  /*1c60*/  ISETP.NE.U32.AND P4, PT, R5, UR76, PT ;  /* 0x0000004c05007c0c */ /* 0x000fc4000bf85070 */
[----:B------:R-:W-:Y:S01]  /*1c70*/  ISETP.NE.AND.EX P5, PT, R5, UR77, PT, P5 ;  /* 0x0000004d05007c0c */ /* 0x000fe2000bfa5350 */
[----:B------:R3:W-:Y:S03]  /*1c80*/  @!P2 STS [UR4+0x9c], R6 ;  /* 0x00009c06ff00a988 */ /* 0x0007e60008000804 */
[----:B------:R-:W-:Y:S02]  /*1c90*/  ISETP.NE.AND.EX P4, PT, R7, UR77, P5, P4 ;  /* 0x0000004d07007c0c */ /* 0x000fe4000af85340 */
[----:B------:R-:W-:-:S04]  /*1ca0*/  ISETP.NE.U32.AND P5, PT, R5, UR72, PT ;  /* 0x0000004805007c0c */ /* 0x000fc8000bfa5070 */
[----:B------:R-:W-:-:S07]  /*1cb0*/  ISETP.NE.AND.EX P5, PT, R7, UR73, P6, P5 ;  /* 0x0000004907007c0c */ /* 0x000fce000b7a5350 */
[----:B------:R3:W-:Y:S06]  /*1cc0*/  @!P4 STS [UR4+0xa0], R6 ;  /* 0x0000a006ff00c988 */ /* 0x0007ec0008000804 */
[----:B------:R3:W-:Y:S01]  /*1cd0*/  @!P5 STS [UR4+0x84], R6 ;  /* 0x00008406ff00d988 */ /* 0x0007e20008000804 */
[----:B------:R-:W-:Y:S05]  /*1ce0*/  @P0 BRA `(.L_x_1) ;  /* 0xfffffff000580947 */ /* 0x000fea000383ffff */
[----:B------:R-:W-:Y:S05]  /*1cf0*/  BRA.U !UP1, `(.L_x_2) ;  /* 0xffffffe109f87547 */ /* 0x000fea000b83ffff */
[----:B------:R-:W-:Y:S01]  /*1d00*/  BAR.SYNC.DEFER_BLOCKING 0x0 ;  /* 0x0000000000007b1d */ /* 0x000fe20000010000 */
[----:B------:R-:W-:-:S13]  /*1d10*/  ISETP.GT.U32.AND P0, PT, R2, 0x29, PT ;  /* 0x000000290200780c */ /* 0x000fda0003f04070 */
[----:B------:R-:W-:Y:S05]  /*1d20*/  @P0 EXIT ;  /* 0x000000000000094d */ /* 0x000fea0003800000 */
[----:B------:R-:W-:-:S06]  /*1d30*/  LEA R7, R2, UR4, 0x2 ;  /* 0x0000000402077c11 */ /* 0x000fcc000f8e10ff */
[----:B------:R-:W0:Y:S02]  /*1d40*/  LDS R7, [R7] ;  /* 0x0000000007077984 */ /* 0x000e240000000800 */
[----:B0-----:R-:W-:-:S13]  /*1d50*/  ISETP.NE.AND P0, PT, R7, RZ, PT ;  /* 0x000000ff0700720c */ /* 0x001fda0003f05270 */
[----:B------:R-:W-:Y:S05]  /*1d60*/  @!P0 EXIT ;  /* 0x000000000000894d */ /* 0x000fea0003800000 */
[----:B------:R-:W0:Y:S01]  /*1d70*/  LDC.64 R4, c[0x0][0x380] ;  /* 0x0000e000ff047b82 */ /* 0x000e220000000a00 */
[----:B------:R-:W1:Y:S01]  /*1d80*/  LDCU.64 UR4, c[0x0][0x358] ;  /* 0x00006b00ff0477ac */ /* 0x000e620008000a00 */
[----:B0-----:R-:W-:-:S05]  /*1d90*/  IMAD.WIDE.U32 R2, R2, 0x4, R4 ;  /* 0x0000000402027825 */ /* 0x001fca00078e0004 */
[----:B-1----:R-:W-:Y:S01]  /*1da0*/  STG.E desc[UR4][R2.64], R7 ;  /* 0x0000000702007986 */ /* 0x002fe2000c101904 */
[----:B------:R-:W-:Y:S05]  /*1db0*/  EXIT ;  /* 0x000000000000794d */ /* 0x000fea0003800000 */
.L_x_3:
[----:B------:R-:W-:-:S00]  /*1dc0*/  BRA `(.L_x_3) ;  /* 0xfffffffc00fc7947 */ /* 0x000fc0000383ffff */
[----:B------:R-:W-:-:S00]  /*1dd0*/  NOP ;  /* 0x0000000000007918 */ /* 0x000fc00000000000 */
        /* <DEDUP_REMOVED lines=10> */
.L_x_125:


//--------------------- .text.FluffyTail          --------------------------
	.section	.text.FluffyTail,"ax",@progbits
	.align	128
        .global         FluffyTail
        .type           FluffyTail,@function
        .size           FluffyTail,(.L_x_126 - FluffyTail)
        .other          FluffyTail,@"STO_CUDA_ENTRY STV_DEFAULT"
FluffyTail:
.text.FluffyTail:
[----:B------:R-:W-:Y:S01]  /*0000*/  LDC R1, c[0x0][0x37c] ;  /* 0x0000df00ff017b82 */ /* 0x000fe20000000800 */
[----:B------:R-:W0:Y:S07]  /*0010*/  S2R R9, SR_CTAID.X ;  /* 0x0000000000097919 */ /* 0x000e2e0000002500 */
[----:B------:R-:W0:Y:S01]  /*0020*/  LDC.64 R2, c[0x0][0x390] ;  /* 0x0000e400ff027b82 */ /* 0x000e220000000a00 */
[----:B------:R-:W1:Y:S01]  /*0030*/  LDCU.64 UR6, c[0x0][0x358] ;  /* 0x00006b00ff0677ac */ /* 0x000e620008000a00 */
[----:B0-----:R-:W-:-:S05]  /*0040*/  IMAD.WIDE.U32 R2, R9, 0x4, R2 ;  /* 0x0000000409027825 */ /* 0x001fca00078e0002 */
[----:B-1----:R-:W2:Y:S01]  /*0050*/  LDG.E R5, desc[UR6][R2.64] ;  /* 0x0000000602057981 */ /* 0x002ea2000c1e1900 */
[----:B------:R-:W-:Y:S01]  /*0060*/  BSSY.RECONVERGENT B0, `(.L_x_4) ;  /* 0x000000b000007945 */ /* 0x000fe20003800200 */
[----:B------:R-:W0:Y:S02]  /*0070*/  S2R R7, SR_TID.X ;  /* 0x0000000000077919 */ /* 0x000e240000002100 */
[C---:B0-----:R-:W-:Y:S02]  /*0080*/  ISETP.NE.AND P0, PT, R7.reuse, RZ, PT ;  /* 0x000000ff0700720c */ /* 0x041fe40003f05270 */
[----:B--2---:R-:W-:-:S11]  /*0090*/  ISETP.GE.U32.AND P1, PT, R7, R5, PT ;  /* 0x000000050700720c */ /* 0x004fd60003f26070 */
[----:B------:R-:W-:Y:S05]  /*00a0*/  @P0 BRA `(.L_x_5) ;  /* 0x0000000000180947 */ /* 0x000fea0003800000 */
[----:B------:R-:W0:Y:S02]  /*00b0*/  LDC.64 R2, c[0x0][0x398] ;  /* 0x0000e600ff027b82 */ /* 0x000e240000000a00 */
[----:B0-----:R-:W2:Y:S06]  /*00c0*/  ATOMG.E.ADD.STRONG.GPU PT, R2, desc[UR6][R2.64], R5 ;  /* 0x80000005020279a8 */ /* 0x001eac00081ef106 */
[----:B------:R-:W0:Y:S01]  /*00d0*/  S2UR UR5, SR_CgaCtaId ;  /* 0x00000000000579c3 */ /* 0x000e220000008800 */
[----:B------:R-:W-:Y:S02]  /*00e0*/  UMOV UR4, 0x400 ;  /* 0x0000040000047882 */ /* 0x000fe40000000000 */
[----:B0-----:R-:W-:-:S09]  /*00f0*/  ULEA UR4, UR5, UR4, 0x18 ;  /* 0x0000000405047291 */ /* 0x001fd2000f8ec0ff */
[----:B--2---:R0:W-:Y:S03]  /*0100*/  STS [UR4], R2 ;  /* 0x00000002ff007988 */ /* 0x0041e60008000804 */
.L_x_5:
[----:B------:R-:W-:Y:S05]  /*0110*/  BSYNC.RECONVERGENT B0 ;  /* 0x0000000000007941 */ /* 0x000fea0003800200 */
.L_x_4:
[----:B------:R-:W-:Y:S06]  /*0120*/  BAR.SYNC.DEFER_BLOCKING 0x0 ;  /* 0x0000000000007b1d */ /* 0x000fec0000010000 */
[----:B------:R-:W-:Y:S05]  /*0130*/  @P1 EXIT ;  /* 0x000000000000194d */ /* 0x000fea0003800000 */
[----:B------:R-:W1:Y:S01]  /*0140*/  LDC.64 R4, c[0x0][0x380] ;  /* 0x0000e000ff047b82 */ /* 0x000e620000000a00 */
[----:B------:R-:W-:-:S05]  /*0150*/  IMAD R0, R9, 0x14800, RZ ;  /* 0x0001480009007824 */ /* 0x000fca00078e02ff */
[----:B------:R-:W-:-:S05]  /*0160*/  LEA.HI R3, R0, R7, RZ, 0x1e ;  /* 0x0000000700037211 */ /* 0x000fca00078ff0ff */
[----:B-1----:R-:W-:Y:S01]  /*0170*/  IMAD.WIDE.U32 R4, R3, 0x8, R4 ;  /* 0x0000000803047825 */ /* 0x002fe200078e0004 */
[----:B------:R-:W1:Y:S05]  /*0180*/  S2UR UR5, SR_CgaCtaId ;  /* 0x00000000000579c3 */ /* 0x000e6a0000008800 */
[----:B------:R-:W2:Y:S01]  /*0190*/  LDG.E.64 R4, desc[UR6][R4.64] ;  /* 0x0000000604047981 */ /* 0x000ea2000c1e1b00 */
[----:B------:R-:W-:Y:S02]  /*01a0*/  UMOV UR4, 0x400 ;  /* 0x0000040000047882 */ /* 0x000fe40000000000 */
[----:B0-----:R-:W0:Y:S01]  /*01b0*/  LDC.64 R2, c[0x0][0x388] ;  /* 0x0000e200ff027b82 */ /* 0x001e220000000a00 */
[----:B-1----:R-:W-:-:S09]  /*01c0*/  ULEA UR4, UR5, UR4, 0x18 ;  /* 0x0000000405047291 */ /* 0x002fd2000f8ec0ff */
[----:B------:R-:W1:Y:S02]  /*01d0*/  LDS R0, [UR4] ;  /* 0x00000004ff007984 */ /* 0x000e640008000800 */
[----:B-1----:R-:W-:-:S05]  /*01e0*/  IADD3 R7, PT, PT, R0, R7, RZ ;  /* 0x0000000700077210 */ /* 0x002fca0007ffe0ff */
[----:B0-----:R-:W-:-:S05]  /*01f0*/  IMAD.WIDE.U32 R2, R7, 0x8, R2 ;  /* 0x0000000807027825 */ /* 0x001fca00078e0002 */
[----:B--2---:R-:W-:Y:S01]  /*0200*/  STG.E.64 desc[UR6][R2.64], R4 ;  /* 0x0000000402007986 */ /* 0x004fe2000c101b06 */
[----:B------:R-:W-:Y:S05]  /*0210*/  EXIT ;  /* 0x000000000000794d */ /* 0x000fea0003800000 */
.L_x_6:
        /* <DEDUP_REMOVED lines=14> */
.L_x_126:


//--------------------- .text.FluffyRound_J       --------------------------
	.section	.text.FluffyRound_J,"ax",@progbits
	.align	128
        .global         FluffyRound_J
        .type           FluffyRound_J,@function
        .size           FluffyRound_J,(.L_x_127 - FluffyRound_J)
        .other          FluffyRound_J,@"STO_CUDA_ENTRY STV_DEFAULT"
FluffyRound_J:
.text.FluffyRound_J:
[----:B------:R-:W-:Y:S01]  /*0000*/  LDC R1, c[0x0][0x37c] ;  /* 0x0000df00ff017b82 */ /* 0x000fe20000000800 */
[----:B------:R-:W0:Y:S07]  /*0010*/  S2R R0, SR_CTAID.X ;  /* 0x0000000000007919 */ /* 0x000e2e0000002500 */
[----:B------:R-:W0:Y:S01]  /*0020*/  LDC.64 R4, c[0x0][0x398] ;  /* 0x0000e600ff047b82 */ /* 0x000e220000000a00 */
[----:B------:R-:W1:Y:S01]  /*0030*/  LDCU.64 UR6, c[0x0][0x358] ;  /* 0x00006b00ff0677ac */ /* 0x000e620008000a00 */
[----:B0-----:R-:W-:-:S05]  /*0040*/  IMAD.WIDE.U32 R4, R0, 0x4, R4 ;  /* 0x0000000400047825 */ /* 0x001fca00078e0004 */
[----:B-1----:R-:W2:Y:S04]  /*0050*/  LDG.E R2, desc[UR6][R4.64] ;  /* 0x0000000604027981 */ /* 0x002ea8000c1e1900 */
[----:B------:R-:W3:Y:S01]  /*0060*/  LDG.E R6, desc[UR6][R4.64+0x4000] ;  /* 0x0040000604067981 */ /* 0x000ee2000c1e1900 */
[----:B------:R-:W0:Y:S01]  /*0070*/  S2UR UR5, SR_CgaCtaId ;  /* 0x00000000000579c3 */ /* 0x000e220000008800 */
[----:B------:R-:W-:Y:S01]  /*0080*/  UMOV UR4, 0x400 ;  /* 0x0000040000047882 */ /* 0x000fe20000000000 */
[----:B------:R-:W1:Y:S01]  /*0090*/  S2R R3, SR_TID.X ;  /* 0x0000000000037919 */ /* 0x000e620000002100 */
[----:B0-----:R-:W-:Y:S01]  /*00a0*/  ULEA UR4, UR5, UR4, 0x18 ;  /* 0x0000000405047291 */ /* 0x001fe2000f8ec0ff */
[----:B------:R-:W2:Y:S05]  /*00b0*/  LDCU UR5, c[0x0][0x3a8] ;  /* 0x00007500ff0577ac */ /* 0x000eaa0008000800 */
[----:B-1----:R-:W-:-:S05]  /*00c0*/  LEA R9, R3, UR4, 0x2 ;  /* 0x0000000403097c11 */ /* 0x002fca000f8e10ff */
[----:B------:R0:W-:Y:S04]  /*00d0*/  STS [R9], RZ ;  /* 0x000000ff09007388 */ /* 0x0001e80000000800 */
[----:B------:R0:W-:Y:S04]  /*00e0*/  STS [R9+0x800], RZ ;  /* 0x000800ff09007388 */ /* 0x0001e80000000800 */
        /* <DEDUP_REMOVED lines=13> */
[----:B------:R0:W-:Y:S01]  /*01c0*/  STS [R9+0x7800], RZ ;  /* 0x007800ff09007388 */ /* 0x0001e20000000800 */
[----:B--2---:R-:W-:-:S02]  /*01d0*/  VIMNMX R2, PT, PT, R2, UR5, PT ;  /* 0x0000000502027c48 */ /* 0x004fc4000bfe0100 */
[----:B---3--:R-:W-:-:S03]  /*01e0*/  VIMNMX R4, PT, PT, R6, UR5, PT ;  /* 0x0000000506047c48 */ /* 0x008fc6000bfe0100 */
[C---:B------:R-:W-:Y:S01]  /*01f0*/  VIADD R5, R2.reuse, 0x200 ;  /* 0x0000020002057836 */ /* 0x040fe20000000000 */
[----:B------:R-:W-:Y:S01]  /*0200*/  BAR.SYNC.DEFER_BLOCKING 0x0 ;  /* 0x0000000000007b1d */ /* 0x000fe20000010000 */
[----:B------:R-:W-:Y:S01]  /*0210*/  ISETP.GE.AND P0, PT, R2, RZ, PT ;  /* 0x000000ff0200720c */ /* 0x000fe20003f06270 */
[----:B------:R-:W-:Y:S02]  /*0220*/  VIADD R7, R4, 0x200 ;  /* 0x0000020004077836 */ /* 0x000fe40000000000 */
[----:B------:R-:W-:-:S03]  /*0230*/  SHF.R.S32.HI R6, RZ, 0x1f, R5 ;  /* 0x0000001fff067819 */ /* 0x000fc60000011405 */
[----:B------:R-:W-:Y:S02]  /*0240*/  SHF.R.S32.HI R8, RZ, 0x1f, R7 ;  /* 0x0000001fff087819 */ /* 0x000fe40000011407 */
[----:B------:R-:W-:Y:S02]  /*0250*/  LEA.HI R6, R6, R5, RZ, 0x9 ;  /* 0x0000000506067211 */ /* 0x000fe400078f48ff */
[----:B------:R-:W-:Y:S02]  /*0260*/  LEA.HI R5, R8, R7, RZ, 0x9 ;  /* 0x0000000708057211 */ /* 0x000fe400078f48ff */
[----:B------:R-:W-:Y:S02]  /*0270*/  SHF.R.S32.HI R6, RZ, 0x9, R6 ;  /* 0x00000009ff067819 */ /* 0x000fe40000011406 */
[----:B------:R-:W-:Y:S01]  /*0280*/  SHF.R.S32.HI R5, RZ, 0x9, R5 ;  /* 0x00000009ff057819 */ /* 0x000fe20000011405 */
[----:B0-----:R-:W-:Y:S06]  /*0290*/  @!P0 BRA `(.L_x_7) ;  /* 0x0000000800e48947 */ /* 0x001fec0003800000 */
[----:B------:R-:W-:Y:S01]  /*02a0*/  ISETP.GE.U32.AND P0, PT, R2, 0x600, PT ;  /* 0x000006000200780c */ /* 0x000fe20003f06070 */
[----:B------:R-:W-:Y:S01]  /*02b0*/  IMAD.MOV.U32 R12, RZ, RZ, RZ ;  /* 0x000000ffff0c7224 */ /* 0x000fe200078e00ff */
[----:B------:R-:W-:-:S04]  /*02c0*/  VIMNMX R10, PT, PT, R6, 0x1, !PT ;  /* 0x00000001060a7848 */ /* 0x000fc80007fe0100 */
[----:B------:R-:W-:-:S07]  /*02d0*/  LOP3.LUT R7, R10, 0x3, RZ, 0xc0, !PT ;  /* 0x000000030a077812 */ /* 0x000fce00078ec0ff */
[----:B------:R-:W-:Y:S05]  /*02e0*/  @!P0 BRA `(.L_x_8) ;  /* 0x00000008005c8947 */ /* 0x000fea0003800000 */
[----:B------:R-:W-:Y:S01]  /*02f0*/  LOP3.LUT R11, R3, 0x400, RZ, 0xfc, !PT ;  /* 0x00000400030b7812 */ /* 0x000fe200078efcff */
[----:B------:R-:W0:Y:S01]  /*0300*/  LDC.64 R8, c[0x0][0x380] ;  /* 0x0000e000ff087b82 */ /* 0x000e220000000a00 */
[----:B------:R-:W-:Y:S01]  /*0310*/  LOP3.LUT R12, R10, 0x3ffffc, RZ, 0xc0, !PT ;  /* 0x003ffffc0a0c7812 */ /* 0x000fe200078ec0ff */
[----:B------:R-:W-:Y:S01]  /*0320*/  IMAD R10, R0, UR5, R3 ;  /* 0x00000005000a7c24 */ /* 0x000fe2000f8e0203 */
[----:B------:R-:W-:Y:S01]  /*0330*/  BSSY.RECONVERGENT B0, `(.L_x_9) ;  /* 0x0000011000007945 */ /* 0x000fe20003800200 */
[----:B------:R-:W-:-:S05]  /*0340*/  VIADD R13, R11, 0xfffffc00 ;  /* 0xfffffc000b0d7836 */ /* 0x000fca0000000000 */
[----:B------:R-:W-:Y:S01]  /*0350*/  ISETP.GE.AND P0, PT, R13, R2, PT ;  /* 0x000000020d00720c */ /* 0x000fe20003f06270 */
[----:B0-----:R-:W-:-:S12]  /*0360*/  IMAD.WIDE R8, R10, 0x8, R8 ;  /* 0x000000080a087825 */ /* 0x001fd800078e0208 */
[----:B------:R-:W-:Y:S05]  /*0370*/  @P0 BRA `(.L_x_10) ;  /* 0x0000000000300947 */ /* 0x000fea0003800000 */
[----:B------:R-:W2:Y:S02]  /*0380*/  LDG.E.64 R14, desc[UR6][R8.64] ;  /* 0x00000006080e7981 */ /* 0x000ea4000c1e1b00 */
[----:B--2---:R-:W-:-:S13]  /*0390*/  LOP3.LUT P0, RZ, R14, R15, RZ, 0xfc, !PT ;  /* 0x0000000f0eff7212 */ /* 0x004fda000780fcff */
[----:B------:R-:W-:Y:S05]  /*03a0*/  @!P0 BRA `(.L_x_10) ;  /* 0x0000000000248947 */ /* 0x000fea0003800000 */
[--C-:B------:R-:W-:Y:S01]  /*03b0*/  SHF.R.U32.HI R13, RZ, 0xc, R14.reuse ;  /* 0x0000000cff0d7819 */ /* 0x100fe2000001160e */
[----:B------:R-:W-:Y:S01]  /*03c0*/  IMAD.MOV.U32 R16, RZ, RZ, 0x1 ;  /* 0x00000001ff107424 */ /* 0x000fe200078e00ff */
[----:B------:R-:W-:-:S04]  /*03d0*/  SHF.R.U32.HI R14, RZ, 0xf, R14 ;  /* 0x0000000fff0e7819 */ /* 0x000fc8000001160e */
[----:B------:R-:W-:Y:S02]  /*03e0*/  SHF.L.W.U32 R13, R16, R13, RZ ;  /* 0x0000000d100d7219 */ /* 0x000fe40000000eff */
[----:B------:R-:W-:-:S05]  /*03f0*/  LOP3.LUT R14, R14, 0x3ffc, RZ, 0xc0, !PT ;  /* 0x00003ffc0e0e7812 */ /* 0x000fca00078ec0ff */
[----:B------:R-:W0:Y:S02]  /*0400*/  ATOMS.OR R16, [R14+UR4], R13 ;  /* 0x0000000d0e10798c */ /* 0x000e24000b000004 */
[----:B0-----:R-:W-:-:S13]  /*0410*/  LOP3.LUT P0, RZ, R16, R13, RZ, 0xc0, !PT ;  /* 0x0000000d10ff7212 */ /* 0x001fda000780c0ff */
[----:B------:R-:W-:Y:S05]  /*0420*/  @!P0 BRA `(.L_x_10) ;  /* 0x0000000000048947 */ /* 0x000fea0003800000 */
[----:B------:R0:W-:Y:S02]  /*0430*/  ATOMS.OR RZ, [R14+UR4+0x4000], R13 ;  /* 0x0040000d0eff798c */ /* 0x0001e4000b000004 */
.L_x_10:
[----:B------:R-:W-:Y:S05]  /*0440*/  BSYNC.RECONVERGENT B0 ;  /* 0x0000000000007941 */ /* 0x000fea0003800200 */
.L_x_9:
[----:B0-----:R-:W-:Y:S01]  /*0450*/  VIADD R13, R11, 0xfffffe00 ;  /* 0xfffffe000b0d7836 */ /* 0x001fe20000000000 */
[----:B------:R-:W-:Y:S04]  /*0460*/  BSSY.RECONVERGENT B0, `(.L_x_11) ;  /* 0x000000f000007945 */ /* 0x000fe80003800200 */
[----:B------:R-:W-:-:S13]  /*0470*/  ISETP.GE.AND P0, PT, R13, R2, PT ;  /* 0x000000020d00720c */ /* 0x000fda0003f06270 */
        /* <DEDUP_REMOVED lines=13> */
.L_x_12:
[----:B------:R-:W-:Y:S05]  /*0550*/  BSYNC.RECONVERGENT B0 ;  /* 0x0000000000007941 */ /* 0x000fea0003800200 */
.L_x_11:
[----:B------:R-:W-:Y:S01]  /*0560*/  ISETP.GE.AND P0, PT, R11, R2, PT ;  /* 0x000000020b00720c */ /* 0x000fe20003f06270 */
[----:B------:R-:W-:-:S12]  /*0570*/  BSSY.RECONVERGENT B0, `(.L_x_13) ;  /* 0x000000e000007945 */ /* 0x000fd80003800200 */
[----:B------:R-:W-:Y:S05]  /*0580*/  @P0 BRA `(.L_x_14) ;  /* 0x0000000000300947 */ /* 0x000fea0003800000 */
[----:B0-----:R-:W2:Y:S02]  /*0590*/  LDG.E.64 R14, desc[UR6][R8.64+0x2000] ;  /* 0x00200006080e7981 */ /* 0x001ea4000c1e1b00 */
        /* <DEDUP_REMOVED lines=11> */
.L_x_14:
[----:B------:R-:W-:Y:S05]  /*0650*/  BSYNC.RECONVERGENT B0 ;  /* 0x0000000000007941 */ /* 0x000fea0003800200 */
.L_x_13:
[----:B01----:R-:W-:Y:S01]  /*0660*/  VIADD R13, R11, 0x200 ;  /* 0x000002000b0d7836 */ /* 0x003fe20000000000 */
        /* <DEDUP_REMOVED lines=15> */
.L_x_16:
[----:B------:R-:W-:Y:S05]  /*0760*/  BSYNC.RECONVERGENT B0 ;  /* 0x0000000000007941 */ /* 0x000fea0003800200 */
.L_x_15:
[----:B------:R-:W-:-:S04]  /*0770*/  IADD3 R14, PT, PT, -R12, 0x4, RZ ;  /* 0x000000040c0e7810 */ /* 0x000fc80007ffe1ff */
[----:B------:R-:W-:-:S13]  /*0780*/  ISETP.NE.AND P0, PT, R14, RZ, PT ;  /* 0x000000ff0e00720c */ /* 0x000fda0003f05270 */
[----:B------:R-:W-:Y:S05]  /*0790*/  @!P0 BRA `(.L_x_8) ;  /* 0x0000000400308947 */ /* 0x000fea0003800000 */
[----:B0-----:R-:W0:Y:S01]  /*07a0*/  LDC.64 R8, c[0x0][0x380] ;  /* 0x0000e000ff087b82 */ /* 0x001e220000000a00 */
[----:B------:R-:W-:Y:S02]  /*07b0*/  VIADD R13, R11, 0x800 ;  /* 0x000008000b0d7836 */ /* 0x000fe40000000000 */
[----:B------:R-:W-:-:S07]  /*07c0*/  VIADD R15, R10, 0x800 ;  /* 0x000008000a0f7836 */ /* 0x000fce0000000000 */
.L_x_25:
[----:B------:R-:W-:Y:S01]  /*07d0*/  VIADD R11, R13, 0xfffffc00 ;  /* 0xfffffc000d0b7836 */ /* 0x000fe20000000000 */
[----:B------:R-:W-:Y:S01]  /*07e0*/  BSSY.RECONVERGENT B0, `(.L_x_17) ;  /* 0x0000012000007945 */ /* 0x000fe20003800200 */
[----:B------:R-:W-:-:S03]  /*07f0*/  VIADD R14, R14, 0x4 ;  /* 0x000000040e0e7836 */ /* 0x000fc60000000000 */
[----:B------:R-:W-:Y:S01]  /*0800*/  ISETP.GE.AND P1, PT, R11, R2, PT ;  /* 0x000000020b00720c */ /* 0x000fe20003f26270 */
[----:B0--3--:R-:W-:Y:S01]  /*0810*/  IMAD.WIDE R10, R15, 0x8, R8 ;  /* 0x000000080f0a7825 */ /* 0x009fe200078e0208 */
[----:B------:R-:W-:-:S11]  /*0820*/  ISETP.NE.AND P0, PT, R14, RZ, PT ;  /* 0x000000ff0e00720c */ /* 0x000fd60003f05270 */
[----:B-12---:R-:W-:Y:S05]  /*0830*/  @P1 BRA `(.L_x_18) ;  /* 0x0000000000301947 */ /* 0x006fea0003800000 */
        /* <DEDUP_REMOVED lines=12> */
.L_x_18:
[----:B------:R-:W-:Y:S05]  /*0900*/  BSYNC.RECONVERGENT B0 ;  /* 0x0000000000007941 */ /* 0x000fea0003800200 */
.L_x_17:
[----:B------:R-:W-:Y:S01]  /*0910*/  VIADD R17, R13, 0xfffffe00 ;  /* 0xfffffe000d117836 */ /* 0x000fe20000000000 */
[----:B------:R-:W-:Y:S04]  /*0920*/  BSSY.RECONVERGENT B0, `(.L_x_19) ;  /* 0x000000f000007945 */ /* 0x000fe80003800200 */
[----:B------:R-:W-:-:S13]  /*0930*/  ISETP.GE.AND P1, PT, R17, R2, PT ;  /* 0x000000021100720c */ /* 0x000fda0003f26270 */
        /* <DEDUP_REMOVED lines=13> */
.L_x_20:
[----:B------:R-:W-:Y:S05]  /*0a10*/  BSYNC.RECONVERGENT B0 ;  /* 0x0000000000007941 */ /* 0x000fea0003800200 */
.L_x_19:
[----:B------:R-:W-:Y:S01]  /*0a20*/  ISETP.GE.AND P1, PT, R13, R2, PT ;  /* 0x000000020d00720c */ /* 0x000fe20003f26270 */
[----:B------:R-:W-:-:S12]  /*0a30*/  BSSY.RECONVERGENT B0, `(.L_x_21) ;  /* 0x000000e000007945 */ /* 0x000fd80003800200 */
[----:B------:R-:W-:Y:S05]  /*0a40*/  @P1 BRA `(.L_x_22) ;  /* 0x0000000000301947 */ /* 0x000fea0003800000 */
[----:B01----:R-:W2:Y:S02]  /*0a50*/  LDG.E.64 R16, desc[UR6][R10.64+0x2000] ;  /* 0x002000060a107981 */ /* 0x003ea4000c1e1b00 */
        /* <DEDUP_REMOVED lines=11> */
.L_x_22:
[----:B------:R-:W-:Y:S05]  /*0b10*/  BSYNC.RECONVERGENT B0 ;  /* 0x0000000000007941 */ /* 0x000fea0003800200 */
.L_x_21:
[----:B------:R-:W-:Y:S01]  /*0b20*/  VIADD R17, R13, 0x200 ;  /* 0x000002000d117836 */ /* 0x000fe20000000000 */
[----:B------:R-:W-:Y:S04]  /*0b30*/  BSSY.RECONVERGENT B0, `(.L_x_23) ;  /* 0x000000f000007945 */ /* 0x000fe80003800200 */
[----:B------:R-:W-:-:S13]  /*0b40*/  ISETP.GE.AND P1, PT, R17, R2, PT ;  /* 0x000000021100720c */ /* 0x000fda0003f26270 */
[----:B------:R-:W-:Y:S05]  /*0b50*/  @P1 BRA `(.L_x_24) ;  /* 0x0000000000301947 */ /* 0x000fea0003800000 */
[----:B------:R-:W3:Y:S02]  /*0b60*/  LDG.E.64 R10, desc[UR6][R10.64+0x3000] ;  /* 0x003000060a0a7981 */ /* 0x000ee4000c1e1b00 */
[----:B---3--:R-:W-:-:S13]  /*0b70*/  LOP3.LUT P1, RZ, R10, R11, RZ, 0xfc, !PT ;  /* 0x0000000b0aff7212 */ /* 0x008fda000782fcff */
[----:B------:R-:W-:Y:S05]  /*0b80*/  @!P1 BRA `(.L_x_24) ;  /* 0x0000000000249947 */ /* 0x000fea0003800000 */
[--C-:B------:R-:W-:Y:S01]  /*0b90*/  SHF.R.U32.HI R11, RZ, 0xc, R10.reuse ;  /* 0x0000000cff0b7819 */ /* 0x100fe2000001160a */
[----:B012---:R-:W-:Y:S01]  /*0ba0*/  IMAD.MOV.U32 R16, RZ, RZ, 0x1 ;  /* 0x00000001ff107424 */ /* 0x007fe200078e00ff */
[----:B------:R-:W-:-:S04]  /*0bb0*/  SHF.R.U32.HI R10, RZ, 0xf, R10 ;  /* 0x0000000fff0a7819 */ /* 0x000fc8000001160a */
[----:B------:R-:W-:Y:S02]  /*0bc0*/  SHF.L.W.U32 R17, R16, R11, RZ ;  /* 0x0000000b10117219 */ /* 0x000fe40000000eff */
[----:B------:R-:W-:-:S05]  /*0bd0*/  LOP3.LUT R10, R10, 0x3ffc, RZ, 0xc0, !PT ;  /* 0x00003ffc0a0a7812 */ /* 0x000fca00078ec0ff */
[----:B------:R-:W0:Y:S02]  /*0be0*/  ATOMS.OR R11, [R10+UR4], R17 ;  /* 0x000000110a0b798c */ /* 0x000e24000b000004 */
[----:B0-----:R-:W-:-:S13]  /*0bf0*/  LOP3.LUT P1, RZ, R11, R17, RZ, 0xc0, !PT ;  /* 0x000000110bff7212 */ /* 0x001fda000782c0ff */
[----:B------:R-:W-:Y:S05]  /*0c00*/  @!P1 BRA `(.L_x_24) ;  /* 0x0000000000049947 */ /* 0x000fea0003800000 */
[----:B------:R3:W-:Y:S02]  /*0c10*/  ATOMS.OR RZ, [R10+UR4+0x4000], R17 ;  /* 0x004000110aff798c */ /* 0x0007e4000b000004 */
.L_x_24:
[----:B------:R-:W-:Y:S05]  /*0c20*/  BSYNC.RECONVERGENT B0 ;  /* 0x0000000000007941 */ /* 0x000fea0003800200 */
.L_x_23:
[----:B------:R-:W-:Y:S02]  /*0c30*/  VIADD R13, R13, 0x800 ;  /* 0x000008000d0d7836 */ /* 0x000fe40000000000 */
[----:B------:R-:W-:Y:S01]  /*0c40*/  VIADD R15, R15, 0x800 ;  /* 0x000008000f0f7836 */ /* 0x000fe20000000000 */
[----:B------:R-:W-:Y:S06]  /*0c50*/  @P0 BRA `(.L_x_25) ;  /* 0xfffffff800dc0947 */ /* 0x000fec000383ffff */
.L_x_8:
[----:B------:R-:W-:-:S13]  /*0c60*/  ISETP.NE.AND P0, PT, R7, RZ, PT ;  /* 0x000000ff0700720c */ /* 0x000fda0003f05270 */
[----:B------:R-:W-:Y:S05]  /*0c70*/  @!P0 BRA `(.L_x_7) ;  /* 0x00000000006c8947 */ /* 0x000fea0003800000 */
[----:B0-----:R-:W0:Y:S01]  /*0c80*/  LDC.64 R8, c[0x0][0x380] ;  /* 0x0000e000ff087b82 */ /* 0x001e220000000a00 */
[----:B------:R-:W4:Y:S01]  /*0c90*/  LDCU UR5, c[0x0][0x3a8] ;  /* 0x00007500ff0577ac */ /* 0x000f220008000800 */
[----:B------:R-:W-:Y:S02]  /*0ca0*/  IMAD R13, R12, 0x200, R3 ;  /* 0x000002000c0d7824 */ /* 0x000fe400078e0203 */
[----:B------:R-:W-:Y:S02]  /*0cb0*/  IMAD.MOV R12, RZ, RZ, -R7 ;  /* 0x000000ffff0c7224 */ /* 0x000fe400078e0a07 */
[----:B----4-:R-:W-:-:S07]  /*0cc0*/  IMAD R7, R0, UR5, R13 ;  /* 0x0000000500077c24 */ /* 0x010fce000f8e020d */
.L_x_28:
[----:B------:R-:W-:Y:S01]  /*0cd0*/  ISETP.GE.AND P1, PT, R13, R2, PT ;  /* 0x000000020d00720c */ /* 0x000fe20003f26270 */
[----:B------:R-:W-:Y:S01]  /*0ce0*/  VIADD R12, R12, 0x1 ;  /* 0x000000010c0c7836 */ /* 0x000fe20000000000 */
[----:B------:R-:W-:Y:S04]  /*0cf0*/  BSSY.RECONVERGENT B0, `(.L_x_26) ;  /* 0x0000010000007945 */ /* 0x000fe80003800200 */
[----:B------:R-:W-:-:S07]  /*0d00*/  ISETP.NE.AND P0, PT, R12, RZ, PT ;  /* 0x000000ff0c00720c */ /* 0x000fce0003f05270 */
[----:B----4-:R-:W-:Y:S06]  /*0d10*/  @P1 BRA `(.L_x_27) ;  /* 0x0000000000341947 */ /* 0x010fec0003800000 */
[----:B0--3--:R-:W-:-:S05]  /*0d20*/  IMAD.WIDE R10, R7, 0x8, R8 ;  /* 0x00000008070a7825 */ /* 0x009fca00078e0208 */
[----:B------:R-:W3:Y:S02]  /*0d30*/  LDG.E.64 R14, desc[UR6][R10.64] ;  /* 0x000000060a0e7981 */ /* 0x000ee4000c1e1b00 */
[----:B---3--:R-:W-:-:S13]  /*0d40*/  LOP3.LUT P1, RZ, R14, R15, RZ, 0xfc, !PT ;  /* 0x0000000f0eff7212 */ /* 0x008fda000782fcff */
[----:B------:R-:W-:Y:S05]  /*0d50*/  @!P1 BRA `(.L_x_27) ;  /* 0x0000000000249947 */ /* 0x000fea0003800000 */
[----:B------:R-:W-:Y:S01]  /*0d60*/  IMAD.MOV.U32 R15, RZ, RZ, 0x1 ;  /* 0x00000001ff0f7424 */ /* 0x000fe200078e00ff */
[--C-:B------:R-:W-:Y:S02]  /*0d70*/  SHF.R.U32.HI R10, RZ, 0xc, R14.reuse ;  /* 0x0000000cff0a7819 */ /* 0x100fe4000001160e */
[----:B------:R-:W-:Y:S02]  /*0d80*/  SHF.R.U32.HI R11, RZ, 0xf, R14 ;  /* 0x0000000fff0b7819 */ /* 0x000fe4000001160e */
[----:B------:R-:W-:Y:S02]  /*0d90*/  SHF.L.W.U32 R14, R15, R10, RZ ;  /* 0x0000000a0f0e7219 */ /* 0x000fe40000000eff */
[----:B------:R-:W-:-:S05]  /*0da0*/  LOP3.LUT R11, R11, 0x3ffc, RZ, 0xc0, !PT ;  /* 0x00003ffc0b0b7812 */ /* 0x000fca00078ec0ff */
[----:B------:R-:W0:Y:S02]  /*0db0*/  ATOMS.OR R10, [R11+UR4], R14 ;  /* 0x0000000e0b0a798c */ /* 0x000e24000b000004 */
[----:B0-----:R-:W-:-:S13]  /*0dc0*/  LOP3.LUT P1, RZ, R10, R14, RZ, 0xc0, !PT ;  /* 0x0000000e0aff7212 */ /* 0x001fda000782c0ff */
[----:B------:R-:W-:Y:S05]  /*0dd0*/  @!P1 BRA `(.L_x_27) ;  /* 0x0000000000049947 */ /* 0x000fea0003800000 */
[----:B------:R4:W-:Y:S02]  /*0de0*/  ATOMS.OR RZ, [R11+UR4+0x4000], R14 ;  /* 0x0040000e0bff798c */ /* 0x0009e4000b000004 */
.L_x_27:
[----:B------:R-:W-:Y:S05]  /*0df0*/  BSYNC.RECONVERGENT B0 ;  /* 0x0000000000007941 */ /* 0x000fea0003800200 */
.L_x_26:
[----:B------:R-:W-:Y:S02]  /*0e00*/  VIADD R7, R7, 0x200 ;  /* 0x0000020007077836 */ /* 0x000fe40000000000 */
[----:B------:R-:W-:Y:S01]  /*0e10*/  VIADD R13, R13, 0x200 ;  /* 0x000002000d0d7836 */ /* 0x000fe20000000000 */
[----:B------:R-:W-:Y:S06]  /*0e20*/  @P0 BRA `(.L_x_28) ;  /* 0xfffffffc00a80947 */ /* 0x000fec000383ffff */
.L_x_7:
[----:B------:R-:W-:-:S13]  /*0e30*/  ISETP.GE.AND P0, PT, R4, RZ, PT ;  /* 0x000000ff0400720c */ /* 0x000fda0003f06270 */
[----:B------:R-:W-:Y:S05]  /*0e40*/  @!P0 BRA `(.L_x_29) ;  /* 0x0000000400c48947 */ /* 0x000fea0003800000 */
[----:B------:R-:W-:Y:S01]  /*0e50*/  ISETP.GE.U32.AND P0, PT, R4, 0x600, PT ;  /* 0x000006000400780c */ /* 0x000fe20003f06070 */
[----:B------:R-:W-:Y:S01]  /*0e60*/  IMAD.MOV.U32 R12, RZ, RZ, RZ ;  /* 0x000000ffff0c7224 */ /* 0x000fe200078e00ff */
[----:B0-----:R-:W-:-:S04]  /*0e70*/  VIMNMX R8, PT, PT, R5, 0x1, !PT ;  /* 0x0000000105087848 */ /* 0x001fc80007fe0100 */
[----:B------:R-:W-:-:S07]  /*0e80*/  LOP3.LUT R7, R8, 0x3, RZ, 0xc0, !PT ;  /* 0x0000000308077812 */ /* 0x000fce00078ec0ff */
[----:B------:R-:W-:Y:S05]  /*0e90*/  @!P0 BRA `(.L_x_30) ;  /* 0x00000004003c8947 */ /* 0x000fea0003800000 */
[----:B---34-:R-:W0:Y:S01]  /*0ea0*/  LDC.64 R10, c[0x0][0x388] ;  /* 0x0000e200ff0a7b82 */ /* 0x018e220000000a00 */
[----:B------:R-:W3:Y:S01]  /*0eb0*/  LDCU UR5, c[0x0][0x3a8] ;  /* 0x00007500ff0577ac */ /* 0x000ee20008000800 */
[----:B------:R-:W-:Y:S02]  /*0ec0*/  LOP3.LUT R12, R8, 0x3ffffc, RZ, 0xc0, !PT ;  /* 0x003ffffc080c7812 */ /* 0x000fe400078ec0ff */
[----:B------:R-:W-:-:S03]  /*0ed0*/  LOP3.LUT R13, R3, 0x400, RZ, 0xfc, !PT ;  /* 0x00000400030d7812 */ /* 0x000fc600078efcff */
[----:B-12---:R-:W-:Y:S02]  /*0ee0*/  IMAD.MOV R16, RZ, RZ, -R12 ;  /* 0x000000ffff107224 */ /* 0x006fe400078e0a0c */
[----:B---3--:R-:W-:-:S07]  /*0ef0*/  IMAD R17, R0, UR5, R3 ;  /* 0x0000000500117c24 */ /* 0x008fce000f8e0203 */
.L_x_39:
        /* <DEDUP_REMOVED lines=19> */
.L_x_32:
[----:B------:R-:W-:Y:S05]  /*1030*/  BSYNC.RECONVERGENT B0 ;  /* 0x0000000000007941 */ /* 0x000fea0003800200 */
.L_x_31:
        /* <DEDUP_REMOVED lines=16> */
.L_x_34:
[----:B------:R-:W-:Y:S05]  /*1140*/  BSYNC.RECONVERGENT B0 ;  /* 0x0000000000007941 */ /* 0x000fea0003800200 */
.L_x_33:
        /* <DEDUP_REMOVED lines=15> */
.L_x_36:
[----:B------:R-:W-:Y:S05]  /*1240*/  BSYNC.RECONVERGENT B0 ;  /* 0x0000000000007941 */ /* 0x000fea0003800200 */
.L_x_35:
        /* <DEDUP_REMOVED lines=16> */
.L_x_38:
[----:B------:R-:W-:Y:S05]  /*1350*/  BSYNC.RECONVERGENT B0 ;  /* 0x0000000000007941 */ /* 0x000fea0003800200 */
.L_x_37:
[----:B------:R-:W-:Y:S02]  /*1360*/  VIADD R13, R13, 0x800 ;  /* 0x000008000d0d7836 */ /* 0x000fe40000000000 */
[----:B------:R-:W-:Y:S01]  /*1370*/  VIADD R17, R17, 0x800 ;  /* 0x0000080011117836 */ /* 0x000fe20000000000 */
[----:B------:R-:W-:Y:S06]  /*1380*/  @P0 BRA `(.L_x_39) ;  /* 0xfffffff800dc0947 */ /* 0x000fec000383ffff */
.L_x_30:
[----:B------:R-:W-:-:S13]  /*1390*/  ISETP.NE.AND P0, PT, R7, RZ, PT ;  /* 0x000000ff0700720c */ /* 0x000fda0003f05270 */
[----:B------:R-:W-:Y:S05]  /*13a0*/  @!P0 BRA `(.L_x_29) ;  /* 0x00000000006c8947 */ /* 0x000fea0003800000 */
[----:B---3--:R-:W3:Y:S01]  /*13b0*/  LDC.64 R8, c[0x0][0x388] ;  /* 0x0000e200ff087b82 */ /* 0x008ee20000000a00 */
[----:B------:R-:W5:Y:S01]  /*13c0*/  LDCU UR5, c[0x0][0x3a8] ;  /* 0x00007500ff0577ac */ /* 0x000f620008000800 */
[----:B------:R-:W-:Y:S02]  /*13d0*/  IMAD R13, R12, 0x200, R3 ;  /* 0x000002000c0d7824 */ /* 0x000fe400078e0203 */
[----:B------:R-:W-:Y:S02]  /*13e0*/  IMAD.MOV R12, RZ, RZ, -R7 ;  /* 0x000000ffff0c7224 */ /* 0x000fe400078e0a07 */
[----:B-----5:R-:W-:-:S07]  /*13f0*/  IMAD R7, R0, UR5, R13 ;  /* 0x0000000500077c24 */ /* 0x020fce000f8e020d */
.L_x_42:
[----:B------:R-:W-:Y:S01]  /*1400*/  ISETP.GE.AND P1, PT, R13, R4, PT ;  /* 0x000000040d00720c */ /* 0x000fe20003f26270 */
[----:B------:R-:W-:Y:S01]  /*1410*/  VIADD R12, R12, 0x1 ;  /* 0x000000010c0c7836 */ /* 0x000fe20000000000 */
[----:B------:R-:W-:Y:S04]  /*1420*/  BSSY.RECONVERGENT B0, `(.L_x_40) ;  /* 0x0000010000007945 */ /* 0x000fe80003800200 */
[----:B------:R-:W-:-:S07]  /*1430*/  ISETP.NE.AND P0, PT, R12, RZ, PT ;  /* 0x000000ff0c00720c */ /* 0x000fce0003f05270 */
[----:B0-----:R-:W-:Y:S06]  /*1440*/  @P1 BRA `(.L_x_41) ;  /* 0x0000000000341947 */ /* 0x001fec0003800000 */
[----:B---34-:R-:W-:-:S05]  /*1450*/  IMAD.WIDE R10, R7, 0x8, R8 ;  /* 0x00000008070a7825 */ /* 0x018fca00078e0208 */
[----:B012---:R-:W2:Y:S02]  /*1460*/  LDG.E.64 R14, desc[UR6][R10.64] ;  /* 0x000000060a0e7981 */ /* 0x007ea4000c1e1b00 */
[----:B--2---:R-:W-:-:S13]  /*1470*/  LOP3.LUT P1, RZ, R14, R15, RZ, 0xfc, !PT ;  /* 0x0000000f0eff7212 */ /* 0x004fda000782fcff */
        /* <DEDUP_REMOVED lines=10> */
.L_x_41:
[----:B------:R-:W-:Y:S05]  /*1520*/  BSYNC.RECONVERGENT B0 ;  /* 0x0000000000007941 */ /* 0x000fea0003800200 */
.L_x_40:
[----:B------:R-:W-:Y:S02]  /*1530*/  VIADD R7, R7, 0x200 ;  /* 0x0000020007077836 */ /* 0x000fe40000000000 */
[----:B------:R-:W-:Y:S01]  /*1540*/  VIADD R13, R13, 0x200 ;  /* 0x000002000d0d7836 */ /* 0x000fe20000000000 */
[----:B------:R-:W-:Y:S06]  /*1550*/  @P0 BRA `(.L_x_42) ;  /* 0xfffffffc00a80947 */ /* 0x000fec000383ffff */
.L_x_29:
[----:B------:R-:W-:Y:S01]  /*1560*/  BAR.SYNC.DEFER_BLOCKING 0x0 ;  /* 0x0000000000007b1d */ /* 0x000fe20000010000 */
[----:B------:R-:W-:-:S13]  /*1570*/  ISETP.GE.AND P0, PT, R2, RZ, PT ;  /* 0x000000ff0200720c */ /* 0x000fda0003f06270 */
[----:B------:R-:W-:Y:S05]  /*1580*/  @!P0 BRA `(.L_x_43) ;  /* 0x0000001000d88947 */ /* 0x000fea0003800000 */
[----:B------:R-:W5:Y:S01]  /*1590*/  LDCU UR8, c[0x0][0x3ac] ;  /* 0x00007580ff0877ac */ /* 0x000f620008000800 */
[----:B------:R-:W-:Y:S02]  /*15a0*/  ISETP.GE.U32.AND P0, PT, R2, 0x600, PT ;  /* 0x000006000200780c */ /* 0x000fe40003f06070 */
[----:B---3--:R-:W-:Y:S01]  /*15b0*/  VIMNMX R10, PT, PT, R6, 0x1, !PT ;  /* 0x00000001060a7848 */ /* 0x008fe20007fe0100 */
[----:B------:R-:W-:-:S03]  /*15c0*/  IMAD.MOV.U32 R6, RZ, RZ, RZ ;  /* 0x000000ffff067224 */ /* 0x000fc600078e00ff */
[----:B------:R-:W-:Y:S01]  /*15d0*/  LOP3.LUT R7, R10, 0x3, RZ, 0xc0, !PT ;  /* 0x000000030a077812 */ /* 0x000fe200078ec0ff */
[----:B-----5:R-:W-:-:S06]  /*15e0*/  UIADD3 UR5, UPT, UPT, UR8, -0x1, URZ ;  /* 0xffffffff08057890 */ /* 0x020fcc000fffe0ff */
[----:B------:R-:W-:Y:S06]  /*15f0*/  @!P0 BRA `(.L_x_44) ;  /* 0x00000010000c8947 */ /* 0x000fec0003800000 */
[----:B0---4-:R-:W-:Y:S01]  /*1600*/  LOP3.LUT R11, R3, 0x400, RZ, 0xfc, !PT ;  /* 0x00000400030b7812 */ /* 0x011fe200078efcff */
[----:B------:R-:W0:Y:S01]  /*1610*/  LDC.64 R8, c[0x0][0x380] ;  /* 0x0000e000ff087b82 */ /* 0x000e220000000a00 */
[----:B------:R-:W3:Y:S01]  /*1620*/  LDCU UR9, c[0x0][0x3a8] ;  /* 0x00007500ff0977ac */ /* 0x000ee20008000800 */
[----:B------:R-:W-:Y:S01]  /*1630*/  LOP3.LUT R6, R10, 0x3ffffc, RZ, 0xc0, !PT ;  /* 0x003ffffc0a067812 */ /* 0x000fe200078ec0ff */
[----:B------:R-:W-:Y:S01]  /*1640*/  BSSY.RECONVERGENT B0, `(.L_x_45) ;  /* 0x0000020000007945 */ /* 0x000fe20003800200 */
[----:B------:R-:W-:-:S05]  /*1650*/  VIADD R13, R11, 0xfffffc00 ;  /* 0xfffffc000b0d7836 */ /* 0x000fca0000000000 */
[----:B------:R-:W-:Y:S01]  /*1660*/  ISETP.GE.AND P0, PT, R13, R2, PT ;  /* 0x000000020d00720c */ /* 0x000fe20003f06270 */
[----:B---3--:R-:W-:-:S04]  /*1670*/  IMAD R10, R0, UR9, R3 ;  /* 0x00000009000a7c24 */ /* 0x008fc8000f8e0203 */
[----:B0-----:R-:W-:-:S08]  /*1680*/  IMAD.WIDE R8, R10, 0x8, R8 ;  /* 0x000000080a087825 */ /* 0x001fd000078e0208 */
[----:B------:R-:W-:Y:S05]  /*1690*/  @P0 BRA `(.L_x_46) ;  /* 0x0000000000680947 */ /* 0x000fea0003800000 */
[----:B-12---:R-:W2:Y:S02]  /*16a0*/  LDG.E.64 R14, desc[UR6][R8.64] ;  /* 0x00000006080e7981 */ /* 0x006ea4000c1e1b00 */
[----:B--2---:R-:W-:-:S13]  /*16b0*/  LOP3.LUT P0, RZ, R14, R15, RZ, 0xfc, !PT ;  /* 0x0000000f0eff7212 */ /* 0x004fda000780fcff */
[----:B------:R-:W-:Y:S05]  /*16c0*/  @!P0 BRA `(.L_x_46) ;  /* 0x00000000005c8947 */ /* 0x000fea0003800000 */
[--C-:B------:R-:W-:Y:S02]  /*16d0*/  SHF.R.U32.HI R12, RZ, 0xf, R14.reuse ;  /* 0x0000000fff0c7819 */ /* 0x100fe4000001160e */
[----:B------:R-:W-:Y:S02]  /*16e0*/  SHF.R.U32.HI R13, RZ, 0xc, R14 ;  /* 0x0000000cff0d7819 */ /* 0x000fe4000001160e */
[----:B------:R-:W-:-:S06]  /*16f0*/  LOP3.LUT R12, R12, 0x3ffc, RZ, 0xc0, !PT ;  /* 0x00003ffc0c0c7812 */ /* 0x000fcc00078ec0ff */
[----:B------:R-:W0:Y:S02]  /*1700*/  LDS R12, [R12+UR4+0x4000] ;  /* 0x004000040c0c7984 */ /* 0x000e240008000800 */
[----:B0-----:R-:W-:-:S04]  /*1710*/  SHF.R.W.U32.HI R13, RZ, R13, R12 ;  /* 0x0000000dff0d7219 */ /* 0x001fc80000011e0c */
[----:B------:R-:W-:-:S04]  /*1720*/  LOP3.LUT R13, R13, 0x1, RZ, 0xc0, !PT ;  /* 0x000000010d0d7812 */ /* 0x000fc800078ec0ff */
[----:B------:R-:W-:-:S13]  /*1730*/  ISETP.NE.U32.AND P0, PT, R13, 0x1, PT ;  /* 0x000000010d00780c */ /* 0x000fda0003f05070 */
[----:B------:R-:W-:Y:S05]  /*1740*/  @P0 BRA `(.L_x_46) ;  /* 0x00000000003c0947 */ /* 0x000fea0003800000 */
[----:B------:R-:W0:Y:S01]  /*1750*/  LDCU.64 UR10, c[0x0][0x3a0] ;  /* 0x00007400ff0a77ac */ /* 0x000e220008000a00 */
[----:B------:R-:W-:Y:S01]  /*1760*/  IMAD.SHL.U32 R12, R15, 0x4, RZ ;  /* 0x000000040f0c7824 */ /* 0x000fe200078e00ff */
[----:B------:R-:W1:Y:S01]  /*1770*/  LDC.64 R16, c[0x0][0x390] ;  /* 0x0000e400ff107b82 */ /* 0x000e620000000a00 */
[----:B------:R-:W-:-:S03]  /*1780*/  IMAD.MOV.U32 R23, RZ, RZ, 0x1 ;  /* 0x00000001ff177424 */ /* 0x000fc600078e00ff */
[----:B------:R-:W-:-:S04]  /*1790*/  LOP3.LUT R12, R12, 0x3ffc, RZ, 0xc0, !PT ;  /* 0x00003ffc0c0c7812 */ /* 0x000fc800078ec0ff */
[----:B0-----:R-:W-:-:S05]  /*17a0*/  IADD3 R18, P0, PT, R12, UR10, RZ ;  /* 0x0000000a0c127c10 */ /* 0x001fca000ff1e0ff */
[----:B------:R-:W-:-:S05]  /*17b0*/  IMAD.X R19, RZ, RZ, UR11, P0 ;  /* 0x0000000bff137e24 */ /* 0x000fca00080e06ff */
[----:B------:R-:W2:Y:S01]  /*17c0*/  ATOMG.E.ADD.STRONG.GPU PT, R18, desc[UR6][R18.64], R23 ;  /* 0x80000017121279a8 */ /* 0x000ea200081ef106 */
[----:B------:R-:W-:Y:S02]  /*17d0*/  LOP3.LUT R12, R15, 0xfff, RZ, 0xc0, !PT ;  /* 0x00000fff0f0c7812 */ /* 0x000fe400078ec0ff */
[----:B--2---:R-:W-:-:S05]  /*17e0*/  VIMNMX R13, PT, PT, R18, UR5, PT ;  /* 0x00000005120d7c48 */ /* 0x004fca000bfe0100 */
[----:B------:R-:W-:Y:S02]  /*17f0*/  IMAD R21, R12, UR8, R13 ;  /* 0x000000080c157c24 */ /* 0x000fe4000f8e020d */
[----:B------:R-:W-:Y:S02]  /*1800*/  IMAD.MOV.U32 R13, RZ, RZ, R14 ;  /* 0x000000ffff0d7224 */ /* 0x000fe400078e000e */
[----:B------:R-:W-:Y:S02]  /*1810*/  IMAD.MOV.U32 R12, RZ, RZ, R15 ;  /* 0x000000ffff0c7224 */ /* 0x000fe400078e000f */
[----:B-1----:R-:W-:-:S05]  /*1820*/  IMAD.WIDE R16, R21, 0x8, R16 ;  /* 0x0000000815107825 */ /* 0x002fca00078e0210 */
[----:B------:R0:W-:Y:S02]  /*1830*/  STG.E.64 desc[UR6][R16.64], R12 ;  /* 0x0000000c10007986 */ /* 0x0001e4000c101b06 */
.L_x_46:
[----:B------:R-:W-:Y:S05]  /*1840*/  BSYNC.RECONVERGENT B0 ;  /* 0x0000000000007941 */ /* 0x000fea0003800200 */
.L_x_45:
[----:B0-----:R-:W-:Y:S01]  /*1850*/  VIADD R13, R11, 0xfffffe00 ;  /* 0xfffffe000b0d7836 */ /* 0x001fe20000000000 */
[----:B------:R-:W-:Y:S04]  /*1860*/  BSSY.RECONVERGENT B0, `(.L_x_47) ;  /* 0x000001d000007945 */ /* 0x000fe80003800200 */
[----:B------:R-:W-:-:S13]  /*1870*/  ISETP.GE.AND P0, PT, R13, R2, PT ;  /* 0x000000020d00720c */ /* 0x000fda0003f06270 */
        /* <DEDUP_REMOVED lines=27> */
.L_x_48:
[----:B------:R-:W-:Y:S05]  /*1a30*/  BSYNC.RECONVERGENT B0 ;  /* 0x0000000000007941 */ /* 0x000fea0003800200 */
.L_x_47:
[----:B------:R-:W-:Y:S01]  /*1a40*/  ISETP.GE.AND P0, PT, R11, R2, PT ;  /* 0x000000020b00720c */ /* 0x000fe20003f06270 */
[----:B------:R-:W-:-:S12]  /*1a50*/  BSSY.RECONVERGENT B0, `(.L_x_49) ;  /* 0x000001c000007945 */ /* 0x000fd80003800200 */
[----:B------:R-:W-:Y:S05]  /*1a60*/  @P0 BRA `(.L_x_50) ;  /* 0x0000000000680947 */ /* 0x000fea0003800000 */
[----:B-12---:R-:W2:Y:S02]  /*1a70*/  LDG.E.64 R14, desc[UR6][R8.64+0x2000] ;  /* 0x00200006080e7981 */ /* 0x006ea4000c1e1b00 */
[----:B--2---:R-:W-:-:S13]  /*1a80*/  LOP3.LUT P0, RZ, R14, R15, RZ, 0xfc, !PT ;  /* 0x0000000f0eff7212 */ /* 0x004fda000780fcff */
[----:B------:R-:W-:Y:S05]  /*1a90*/  @!P0 BRA `(.L_x_50) ;  /* 0x00000000005c8947 */ /* 0x000fea0003800000 */
[--C-:B0-----:R-:W-:Y:S02]  /*1aa0*/  SHF.R.U32.HI R12, RZ, 0xf, R14.reuse ;  /* 0x0000000fff0c7819 */ /* 0x101fe4000001160e */
        /* <DEDUP_REMOVED lines=22> */
.L_x_50:
[----:B------:R-:W-:Y:S05]  /*1c10*/  BSYNC.RECONVERGENT B0 ;  /* 0x0000000000007941 */ /* 0x000fea0003800200 */
.L_x_49:
[----:B0--3--:R-:W-:Y:S01]  /*1c20*/  VIADD R13, R11, 0x200 ;  /* 0x000002000b0d7836 */ /* 0x009fe20000000000 */
[----:B------:R-:W-:Y:S04]  /*1c30*/  BSSY.RECONVERGENT B0, `(.L_x_51) ;  /* 0x000001d000007945 */ /* 0x000fe80003800200 */
[----:B------:R-:W-:-:S13]  /*1c40*/  ISETP.GE.AND P0, PT, R13, R2, PT ;  /* 0x000000020d00720c */ /* 0x000fda0003f06270 */
[----:B------:R-:W-:Y:S05]  /*1c50*/  @P0 BRA `(.L_x_52) ;  /* 0x0000000000680947 */ /* 0x000fea0003800000 */
[----:B------:R-:W3:Y:S02]  /*1c60*/  LDG.E.64 R8, desc[UR6][R8.64+0x3000] ;  /* 0x0030000608087981 */ /* 0x000ee4000c1e1b00 */
[----:B---3--:R-:W-:-:S13]  /*1c70*/  LOP3.LUT P0, RZ, R8, R9, RZ, 0xfc, !PT ;  /* 0x0000000908ff7212 */ /* 0x008fda000780fcff */
        /* <DEDUP_REMOVED lines=9> */
[----:B------:R-:W1:Y:S01]  /*1d10*/  LDCU.64 UR10, c[0x0][0x3a0] ;  /* 0x00007400ff0a77ac */ /* 0x000e620008000a00 */
[----:B------:R-:W-:Y:S02]  /*1d20*/  IMAD.SHL.U32 R12, R9, 0x4, RZ ;  /* 0x00000004090c7824 */ /* 0x000fe400078e00ff */
[----:B------:R-:W-:-:S03]  /*1d30*/  IMAD.MOV.U32 R21, RZ, RZ, 0x1 ;  /* 0x00000001ff157424 */ /* 0x000fc600078e00ff */
[----:B------:R-:W-:-:S04]  /*1d40*/  LOP3.LUT R12, R12, 0x3ffc, RZ, 0xc0, !PT ;  /* 0x00003ffc0c0c7812 */ /* 0x000fc800078ec0ff */
[----:B-12---:R-:W-:Y:S02]  /*1d50*/  IADD3 R16, P0, PT, R12, UR10, RZ ;  /* 0x0000000a0c107c10 */ /* 0x006fe4000ff1e0ff */
[----:B------:R-:W0:Y:S03]  /*1d60*/  LDC.64 R12, c[0x0][0x390] ;  /* 0x0000e400ff0c7b82 */ /* 0x000e260000000a00 */
[----:B------:R-:W-:-:S05]  /*1d70*/  IMAD.X R17, RZ, RZ, UR11, P0 ;  /* 0x0000000bff117e24 */ /* 0x000fca00080e06ff */
[----:B------:R-:W2:Y:S01]  /*1d80*/  ATOMG.E.ADD.STRONG.GPU PT, R16, desc[UR6][R16.64], R21 ;  /* 0x80000015101079a8 */ /* 0x000ea200081ef106 */
[----:B------:R-:W-:Y:S02]  /*1d90*/  LOP3.LUT R14, R9, 0xfff, RZ, 0xc0, !PT ;  /* 0x00000fff090e7812 */ /* 0x000fe400078ec0ff */
[----:B--2---:R-:W-:-:S05]  /*1da0*/  VIMNMX R15, PT, PT, R16, UR5, PT ;  /* 0x00000005100f7c48 */ /* 0x004fca000bfe0100 */
[----:B------:R-:W-:Y:S02]  /*1db0*/  IMAD R19, R14, UR8, R15 ;  /* 0x000000080e137c24 */ /* 0x000fe4000f8e020f */
[----:B------:R-:W-:Y:S02]  /*1dc0*/  IMAD.MOV.U32 R15, RZ, RZ, R8 ;  /* 0x000000ffff0f7224 */ /* 0x000fe400078e0008 */
[----:B------:R-:W-:Y:S02]  /*1dd0*/  IMAD.MOV.U32 R14, RZ, RZ, R9 ;  /* 0x000000ffff0e7224 */ /* 0x000fe400078e0009 */
[----:B0-----:R-:W-:-:S05]  /*1de0*/  IMAD.WIDE R12, R19, 0x8, R12 ;  /* 0x00000008130c7825 */ /* 0x001fca00078e020c */
[----:B------:R0:W-:Y:S02]  /*1df0*/  STG.E.64 desc[UR6][R12.64], R14 ;  /* 0x0000000e0c007986 */ /* 0x0001e4000c101b06 */
.L_x_52:
[----:B------:R-:W-:Y:S05]  /*1e00*/  BSYNC.RECONVERGENT B0 ;  /* 0x0000000000007941 */ /* 0x000fea0003800200 */
.L_x_51:
[----:B------:R-:W-:-:S04]  /*1e10*/  IADD3 R20, PT, PT, -R6, 0x4, RZ ;  /* 0x0000000406147810 */ /* 0x000fc80007ffe1ff */
[----:B------:R-:W-:-:S13]  /*1e20*/  ISETP.NE.AND P0, PT, R20, RZ, PT ;  /* 0x000000ff1400720c */ /* 0x000fda0003f05270 */
[----:B------:R-:W-:Y:S05]  /*1e30*/  @!P0 BRA `(.L_x_44) ;  /* 0x0000000400fc8947 */ /* 0x000fea0003800000 */
[----:B012---:R-:W0:Y:S01]  /*1e40*/  LDC.64 R14, c[0x0][0x390] ;  /* 0x0000e400ff0e7b82 */ /* 0x007e220000000a00 */
[----:B------:R-:W-:Y:S01]  /*1e50*/  VIADD R9, R11, 0x800 ;  /* 0x000008000b097836 */ /* 0x000fe20000000000 */
[----:B------:R-:W1:Y:S01]  /*1e60*/  LDCU UR10, c[0x0][0x3ac] ;  /* 0x00007580ff0a77ac */ /* 0x000e620008000800 */
[----:B------:R-:W-:Y:S01]  /*1e70*/  VIADD R8, R10, 0x800 ;  /* 0x000008000a087836 */ /* 0x000fe20000000000 */
[----:B------:R-:W2:Y:S04]  /*1e80*/  LDCU.64 UR8, c[0x0][0x3a0] ;  /* 0x00007400ff0877ac */ /* 0x000ea80008000a00 */
[----:B------:R-:W3:Y:S02]  /*1e90*/  LDC.64 R12, c[0x0][0x380] ;  /* 0x0000e000ff0c7b82 */ /* 0x000ee40000000a00 */
.L_x_61:
[----:B-1----:R-:W-:Y:S01]  /*1ea0*/  VIADD R11, R9, 0xfffffc00 ;  /* 0xfffffc00090b7836 */ /* 0x002fe20000000000 */
[----:B------:R-:W-:Y:S01]  /*1eb0*/  BSSY.RECONVERGENT B0, `(.L_x_53) ;  /* 0x000001e000007945 */ /* 0x000fe20003800200 */
[----:B------:R-:W-:-:S03]  /*1ec0*/  VIADD R20, R20, 0x4 ;  /* 0x0000000414147836 */ /* 0x000fc60000000000 */
[----:B------:R-:W-:Y:S01]  /*1ed0*/  ISETP.GE.AND P1, PT, R11, R2, PT ;  /* 0x000000020b00720c */ /* 0x000fe20003f26270 */
[----:B---3--:R-:W-:Y:S01]  /*1ee0*/  IMAD.WIDE R10, R8, 0x8, R12 ;  /* 0x00000008080a7825 */ /* 0x008fe200078e020c */
[----:B------:R-:W-:-:S11]  /*1ef0*/  ISETP.NE.AND P0, PT, R20, RZ, PT ;  /* 0x000000ff1400720c */ /* 0x000fd60003f05270 */
[----:B------:R-:W-:Y:S05]  /*1f00*/  @P1 BRA `(.L_x_54) ;  /* 0x0000000000601947 */ /* 0x000fea0003800000 */
[----:B------:R-:W3:Y:S02]  /*1f10*/  LDG.E.64 R16, desc[UR6][R10.64] ;  /* 0x000000060a107981 */ /* 0x000ee4000c1e1b00 */
[----:B---3--:R-:W-:-:S13]  /*1f20*/  LOP3.LUT P1, RZ, R16, R17, RZ, 0xfc, !PT ;  /* 0x0000001110ff7212 */ /* 0x008fda000782fcff */
[----:B------:R-:W-:Y:S05]  /*1f30*/  @!P1 BRA `(.L_x_54) ;  /* 0x0000000000549947 */ /* 0x000fea0003800000 */
[--C-:B------:R-:W-:Y:S02]  /*1f40*/  SHF.R.U32.HI R18, RZ, 0xf, R16.reuse ;  /* 0x0000000fff127819 */ /* 0x100fe40000011610 */
[----:B------:R-:W-:Y:S02]  /*1f50*/  SHF.R.U32.HI R19, RZ, 0xc, R16 ;  /* 0x0000000cff137819 */ /* 0x000fe40000011610 */
[----:B------:R-:W-:-:S06]  /*1f60*/  LOP3.LUT R18, R18, 0x3ffc, RZ, 0xc0, !PT ;  /* 0x00003ffc12127812 */ /* 0x000fcc00078ec0ff */
[----:B------:R-:W3:Y:S02]  /*1f70*/  LDS R18, [R18+UR4+0x4000] ;  /* 0x0040000412127984 */ /* 0x000ee40008000800 */
[----:B---3--:R-:W-:-:S04]  /*1f80*/  SHF.R.W.U32.HI R19, RZ, R19, R18 ;  /* 0x00000013ff137219 */ /* 0x008fc80000011e12 */
[----:B------:R-:W-:-:S04]  /*1f90*/  LOP3.LUT R19, R19, 0x1, RZ, 0xc0, !PT ;  /* 0x0000000113137812 */ /* 0x000fc800078ec0ff */
[----:B------:R-:W-:-:S13]  /*1fa0*/  ISETP.NE.U32.AND P1, PT, R19, 0x1, PT ;  /* 0x000000011300780c */ /* 0x000fda0003f25070 */
[----:B------:R-:W-:Y:S05]  /*1fb0*/  @P1 BRA `(.L_x_54) ;  /* 0x0000000000341947 */ /* 0x000fea0003800000 */
[----:B------:R-:W-:Y:S02]  /*1fc0*/  IMAD.SHL.U32 R18, R17, 0x4, RZ ;  /* 0x0000000411127824 */ /* 0x000fe400078e00ff */
[----:B------:R-:W-:-:S03]  /*1fd0*/  IMAD.MOV.U32 R25, RZ, RZ, 0x1 ;  /* 0x00000001ff197424 */ /* 0x000fc600078e00ff */
[----:B------:R-:W-:-:S04]  /*1fe0*/  LOP3.LUT R18, R18, 0x3ffc, RZ, 0xc0, !PT ;  /* 0x00003ffc12127812 */ /* 0x000fc800078ec0ff */
[----:B--2---:R-:W-:-:S05]  /*1ff0*/  IADD3 R22, P1, PT, R18, UR8, RZ ;  /* 0x0000000812167c10 */ /* 0x004fca000ff3e0ff */
[----:B------:R-:W-:-:S05]  /*2000*/  IMAD.X R23, RZ, RZ, UR9, P1 ;  /* 0x00000009ff177e24 */ /* 0x000fca00088e06ff */
[----:B------:R-:W2:Y:S01]  /*2010*/  ATOMG.E.ADD.STRONG.GPU PT, R22, desc[UR6][R22.64], R25 ;  /* 0x80000019161679a8 */ /* 0x000ea200081ef106 */
[----:B------:R-:W-:Y:S02]  /*2020*/  LOP3.LUT R18, R17, 0xfff, RZ, 0xc0, !PT ;  /* 0x00000fff11127812 */ /* 0x000fe400078ec0ff */
[----:B--2---:R-:W-:-:S05]  /*2030*/  VIMNMX R19, PT, PT, R22, UR5, PT ;  /* 0x0000000516137c48 */ /* 0x004fca000bfe0100 */
[----:B-1----:R-:W-:Y:S02]  /*2040*/  IMAD R21, R18, UR10, R19 ;  /* 0x0000000a12157c24 */ /* 0x002fe4000f8e0213 */
[----:B------:R-:W-:Y:S02]  /*2050*/  IMAD.MOV.U32 R19, RZ, RZ, R16 ;  /* 0x000000ffff137224 */ /* 0x000fe400078e0010 */
[----:B------:R-:W-:Y:S02]  /*2060*/  IMAD.MOV.U32 R18, RZ, RZ, R17 ;  /* 0x000000ffff127224 */ /* 0x000fe400078e0011 */
[----:B0-----:R-:W-:-:S05]  /*2070*/  IMAD.WIDE R16, R21, 0x8, R14 ;  /* 0x0000000815107825 */ /* 0x001fca00078e020e */
[----:B------:R3:W-:Y:S02]  /*2080*/  STG.E.64 desc[UR6][R16.64], R18 ;  /* 0x0000001210007986 */ /* 0x0007e4000c101b06 */
.L_x_54:
[----:B-12---:R-:W-:Y:S05]  /*2090*/  BSYNC.RECONVERGENT B0 ;  /* 0x0000000000007941 */ /* 0x006fea0003800200 */
.L_x_53:
[----:B---3--:R-:W-:Y:S01]  /*20a0*/  VIADD R17, R9, 0xfffffe00 ;  /* 0xfffffe0009117836 */ /* 0x008fe20000000000 */
[----:B------:R-:W-:Y:S04]  /*20b0*/  BSSY.RECONVERGENT B0, `(.L_x_55) ;  /* 0x000001b000007945 */ /* 0x000fe80003800200 */
[----:B------:R-:W-:-:S13]  /*20c0*/  ISETP.GE.AND P1, PT, R17, R2, PT ;  /* 0x000000021100720c */ /* 0x000fda0003f26270 */
[----:B------:R-:W-:Y:S05]  /*20d0*/  @P1 BRA `(.L_x_56) ;  /* 0x0000000000601947 */ /* 0x000fea0003800000 */
[----:B------:R-:W2:Y:S02]  /*20e0*/  LDG.E.64 R16, desc[UR6][R10.64+0x1000] ;  /* 0x001000060a107981 */ /* 0x000ea4000c1e1b00 */
[----:B--2---:R-:W-:-:S13]  /*20f0*/  LOP3.LUT P1, RZ, R16, R17, RZ, 0xfc, !PT ;  /* 0x0000001110ff7212 */ /* 0x004fda000782fcff */
[----:B------:R-:W-:Y:S05]  /*2100*/  @!P1 BRA `(.L_x_56) ;  /* 0x0000000000549947 */ /* 0x000fea0003800000 */
[--C-:B------:R-:W-:Y:S02]  /*2110*/  SHF.R.U32.HI R18, RZ, 0xf, R16.reuse ;  /* 0x0000000fff127819 */ /* 0x100fe40000011610 */
[----:B------:R-:W-:Y:S02]  /*2120*/  SHF.R.U32.HI R19, RZ, 0xc, R16 ;  /* 0x0000000cff137819 */ /* 0x000fe40000011610 */
[----:B------:R-:W-:-:S06]  /*2130*/  LOP3.LUT R18, R18, 0x3ffc, RZ, 0xc0, !PT ;  /* 0x00003ffc12127812 */ /* 0x000fcc00078ec0ff */
[----:B------:R-:W1:Y:S02]  /*2140*/  LDS R18, [R18+UR4+0x4000] ;  /* 0x0040000412127984 */ /* 0x000e640008000800 */
[----:B-1----:R-:W-:-:S04]  /*2150*/  SHF.R.W.U32.HI R19, RZ, R19, R18 ;  /* 0x00000013ff137219 */ /* 0x002fc80000011e12 */
[----:B------:R-:W-:-:S04]  /*2160*/  LOP3.LUT R19, R19, 0x1, RZ, 0xc0, !PT ;  /* 0x0000000113137812 */ /* 0x000fc800078ec0ff */
[----:B------:R-:W-:-:S13]  /*2170*/  ISETP.NE.U32.AND P1, PT, R19, 0x1, PT ;  /* 0x000000011300780c */ /* 0x000fda0003f25070 */
[----:B------:R-:W-:Y:S05]  /*2180*/  @P1 BRA `(.L_x_56) ;  /* 0x0000000000341947 */ /* 0x000fea0003800000 */
[----:B------:R-:W-:Y:S02]  /*2190*/  IMAD.SHL.U32 R18, R17, 0x4, RZ ;  /* 0x0000000411127824 */ /* 0x000fe400078e00ff */
[----:B------:R-:W-:-:S03]  /*21a0*/  IMAD.MOV.U32 R25, RZ, RZ, 0x1 ;  /* 0x00000001ff197424 */ /* 0x000fc600078e00ff */
[----:B------:R-:W-:-:S04]  /*21b0*/  LOP3.LUT R18, R18, 0x3ffc, RZ, 0xc0, !PT ;  /* 0x00003ffc12127812 */ /* 0x000fc800078ec0ff */
[----:B------:R-:W-:-:S05]  /*21c0*/  IADD3 R22, P1, PT, R18, UR8, RZ ;  /* 0x0000000812167c10 */ /* 0x000fca000ff3e0ff */
        /* <DEDUP_REMOVED lines=9> */
.L_x_56:
[----:B------:R-:W-:Y:S05]  /*2260*/  BSYNC.RECONVERGENT B0 ;  /* 0x0000000000007941 */ /* 0x000fea0003800200 */
.L_x_55:
[----:B------:R-:W-:Y:S01]  /*2270*/  ISETP.GE.AND P1, PT, R9, R2, PT ;  /* 0x000000020900720c */ /* 0x000fe20003f26270 */
[----:B------:R-:W-:-:S12]  /*2280*/  BSSY.RECONVERGENT B0, `(.L_x_57) ;  /* 0x000001a000007945 */ /* 0x000fd80003800200 */
[----:B------:R-:W-:Y:S05]  /*2290*/  @P1 BRA `(.L_x_58) ;  /* 0x0000000000601947 */ /* 0x000fea0003800000 */
[----:B-1----:R-:W2:Y:S02]  /*22a0*/  LDG.E.64 R16, desc[UR6][R10.64+0x2000] ;  /* 0x002000060a107981 */ /* 0x002ea4000c1e1b00 */
        /* <DEDUP_REMOVED lines=23> */
.L_x_58:
[----:B------:R-:W-:Y:S05]  /*2420*/  BSYNC.RECONVERGENT B0 ;  /* 0x0000000000007941 */ /* 0x000fea0003800200 */
.L_x_57:
[----:B-12---:R-:W-:Y:S01]  /*2430*/  VIADD R17, R9, 0x200 ;  /* 0x0000020009117836 */ /* 0x006fe20000000000 */
        /* <DEDUP_REMOVED lines=27> */
.L_x_60:
[----:B------:R-:W-:Y:S05]  /*25f0*/  BSYNC.RECONVERGENT B0 ;  /* 0x0000000000007941 */ /* 0x000fea0003800200 */
.L_x_59:
[----:B------:R-:W-:Y:S02]  /*2600*/  VIADD R9, R9, 0x800 ;  /* 0x0000080009097836 */ /* 0x000fe40000000000 */
[----:B------:R-:W-:Y:S01]  /*2610*/  VIADD R8, R8, 0x800 ;  /* 0x0000080008087836 */ /* 0x000fe20000000000 */
[----:B------:R-:W-:Y:S06]  /*2620*/  @P0 BRA `(.L_x_61) ;  /* 0xfffffff8001c0947 */ /* 0x000fec000383ffff */
.L_x_44:
[----:B------:R-:W-:-:S13]  /*2630*/  ISETP.NE.AND P0, PT, R7, RZ, PT ;  /* 0x000000ff0700720c */ /* 0x000fda0003f05270 */
[----:B------:R-:W-:Y:S05]  /*2640*/  @!P0 BRA `(.L_x_43) ;  /* 0x0000000000a88947 */ /* 0x000fea0003800000 */
[----:B0-----:R-:W0:Y:S01]  /*2650*/  LDC.64 R8, c[0x0][0x390] ;  /* 0x0000e400ff087b82 */ /* 0x001e220000000a00 */
[----:B------:R-:W3:Y:S01]  /*2660*/  LDCU UR8, c[0x0][0x3a8] ;  /* 0x00007500ff0877ac */ /* 0x000ee20008000800 */
[----:B------:R-:W-:Y:S02]  /*2670*/  IMAD R13, R6, 0x200, R3 ;  /* 0x00000200060d7824 */ /* 0x000fe400078e0203 */
[----:B------:R-:W-:Y:S01]  /*2680*/  IMAD.MOV R12, RZ, RZ, -R7 ;  /* 0x000000ffff0c7224 */ /* 0x000fe200078e0a07 */
[----:B------:R-:W0:Y:S03]  /*2690*/  LDCU UR9, c[0x0][0x3ac] ;  /* 0x00007580ff0977ac */ /* 0x000e260008000800 */
[----:B-1--4-:R-:W1:Y:S01]  /*26a0*/  LDC.64 R10, c[0x0][0x380] ;  /* 0x0000e000ff0a7b82 */ /* 0x012e620000000a00 */
[----:B------:R-:W4:Y:S01]  /*26b0*/  LDCU.64 UR10, c[0x0][0x3a0] ;  /* 0x00007400ff0a77ac */ /* 0x000f220008000a00 */
[----:B---3--:R-:W-:-:S07]  /*26c0*/  IMAD R15, R0, UR8, R13 ;  /* 0x00000008000f7c24 */ /* 0x008fce000f8e020d */
.L_x_64:
[----:B------:R-:W-:Y:S01]  /*26d0*/  ISETP.GE.AND P1, PT, R13, R2, PT ;  /* 0x000000020d00720c */ /* 0x000fe20003f26270 */
[----:B------:R-:W-:Y:S01]  /*26e0*/  VIADD R12, R12, 0x1 ;  /* 0x000000010c0c7836 */ /* 0x000fe20000000000 */
[----:B------:R-:W-:Y:S04]  /*26f0*/  BSSY.RECONVERGENT B0, `(.L_x_62) ;  /* 0x000001c000007945 */ /* 0x000fe80003800200 */
[----:B------:R-:W-:-:S07]  /*2700*/  ISETP.NE.AND P0, PT, R12, RZ, PT ;  /* 0x000000ff0c00720c */ /* 0x000fce0003f05270 */
[----:B---3--:R-:W-:Y:S06]  /*2710*/  @P1 BRA `(.L_x_63) ;  /* 0x0000000000641947 */ /* 0x008fec0003800000 */
[----:B-1----:R-:W-:-:S06]  /*2720*/  IMAD.WIDE R6, R15, 0x8, R10 ;  /* 0x000000080f067825 */ /* 0x002fcc00078e020a */
[----:B------:R-:W3:Y:S02]  /*2730*/  LDG.E.64 R6, desc[UR6][R6.64] ;  /* 0x0000000606067981 */ /* 0x000ee4000c1e1b00 */
[----:B---3--:R-:W-:-:S13]  /*2740*/  LOP3.LUT P1, RZ, R6, R7, RZ, 0xfc, !PT ;  /* 0x0000000706ff7212 */ /* 0x008fda000782fcff */
[----:B------:R-:W-:Y:S05]  /*2750*/  @!P1 BRA `(.L_x_63) ;  /* 0x0000000000549947 */ /* 0x000fea0003800000 */
[--C-:B--2---:R-:W-:Y:S02]  /*2760*/  SHF.R.U32.HI R14, RZ, 0xf, R6.reuse ;  /* 0x0000000fff0e7819 */ /* 0x104fe40000011606 */
        /* <DEDUP_REMOVED lines=10> */
[----:B----4-:R-:W-:-:S05]  /*2810*/  IADD3 R16, P1, PT, R14, UR10, RZ ;  /* 0x0000000a0e107c10 */ /* 0x010fca000ff3e0ff */
[----:B------:R-:W-:-:S05]  /*2820*/  IMAD.X R17, RZ, RZ, UR11, P1 ;  /* 0x0000000bff117e24 */ /* 0x000fca00088e06ff */
[----:B------:R-:W2:Y:S01]  /*2830*/  ATOMG.E.ADD.STRONG.GPU PT, R16, desc[UR6][R16.64], R21 ;  /* 0x80000015101079a8 */ /* 0x000ea200081ef106 */
[----:B------:R-:W-:Y:S01]  /*2840*/  LOP3.LUT R14, R7, 0xfff, RZ, 0xc0, !PT ;  /* 0x00000fff070e7812 */ /* 0x000fe200078ec0ff */
[----:B------:R-:W-:Y:S02]  /*2850*/  IMAD.MOV.U32 R23, RZ, RZ, R6 ;  /* 0x000000ffff177224 */ /* 0x000fe400078e0006 */
[----:B------:R-:W-:Y:S01]  /*2860*/  IMAD.MOV.U32 R22, RZ, RZ, R7 ;  /* 0x000000ffff167224 */ /* 0x000fe200078e0007 */
[----:B--2---:R-:W-:-:S05]  /*2870*/  VIMNMX R19, PT, PT, R16, UR5, PT ;  /* 0x0000000510137c48 */ /* 0x004fca000bfe0100 */
[----:B0-----:R-:W-:-:S04]  /*2880*/  IMAD R19, R14, UR9, R19 ;  /* 0x000000090e137c24 */ /* 0x001fc8000f8e0213 */
[----:B------:R-:W-:-:S05]  /*2890*/  IMAD.WIDE R6, R19, 0x8, R8 ;  /* 0x0000000813067825 */ /* 0x000fca00078e0208 */
[----:B------:R3:W-:Y:S02]  /*28a0*/  STG.E.64 desc[UR6][R6.64], R22 ;  /* 0x0000001606007986 */ /* 0x0007e4000c101b06 */
.L_x_63:
[----:B0---4-:R-:W-:Y:S05]  /*28b0*/  BSYNC.RECONVERGENT B0 ;  /* 0x0000000000007941 */ /* 0x011fea0003800200 */
.L_x_62:
[----:B------:R-:W-:Y:S02]  /*28c0*/  VIADD R15, R15, 0x200 ;  /* 0x000002000f0f7836 */ /* 0x000fe40000000000 */
[----:B------:R-:W-:Y:S01]  /*28d0*/  VIADD R13, R13, 0x200 ;  /* 0x000002000d0d7836 */ /* 0x000fe20000000000 */
[----:B------:R-:W-:Y:S06]  /*28e0*/  @P0 BRA `(.L_x_64) ;  /* 0xfffffffc00780947 */ /* 0x000fec000383ffff */
.L_x_43:
[----:B------:R-:W-:-:S13]  /*28f0*/  ISETP.GE.AND P0, PT, R4, RZ, PT ;  /* 0x000000ff0400720c */ /* 0x000fda0003f06270 */
[----:B------:R-:W-:Y:S05]  /*2900*/  @!P0 EXIT ;  /* 0x000000000000894d */ /* 0x000fea0003800000 */
[----:B------:R-:W5:Y:S01]  /*2910*/  LDCU UR5, c[0x0][0x3ac] ;  /* 0x00007580ff0577ac */ /* 0x000f620008000800 */
[----:B------:R-:W-:Y:S01]  /*2920*/  ISETP.GE.U32.AND P0, PT, R4, 0x600, PT ;  /* 0x000006000400780c */ /* 0x000fe20003f06070 */
[----:B0-----:R-:W-:Y:S01]  /*2930*/  IMAD.MOV.U32 R12, RZ, RZ, RZ ;  /* 0x000000ffff0c7224 */ /* 0x001fe200078e00ff */
[----:B------:R-:W-:-:S04]  /*2940*/  VIMNMX R5, PT, PT, R5, 0x1, !PT ;  /* 0x0000000105057848 */ /* 0x000fc80007fe0100 */
[----:B------:R-:W-:Y:S01]  /*2950*/  LOP3.LUT R2, R5, 0x3, RZ, 0xc0, !PT ;  /* 0x0000000305027812 */ /* 0x000fe200078ec0ff */
[----:B-----5:R-:W-:-:S06]  /*2960*/  UIADD3 UR5, UPT, UPT, UR5, -0x1, URZ ;  /* 0xffffffff05057890 */ /* 0x020fcc000fffe0ff */
[----:B------:R-:W-:Y:S06]  /*2970*/  @!P0 BRA `(.L_x_65) ;  /* 0x0000000800088947 */ /* 0x000fec0003800000 */
[----:B-1-34-:R-:W0:Y:S01]  /*2980*/  LDC.64 R10, c[0x0][0x390] ;  /* 0x0000e400ff0a7b82 */ /* 0x01ae220000000a00 */
[----:B------:R-:W1:Y:S01]  /*2990*/  LDCU UR8, c[0x0][0x3a8] ;  /* 0x00007500ff0877ac */ /* 0x000e620008000800 */
[----:B------:R-:W-:Y:S02]  /*29a0*/  LOP3.LUT R12, R5, 0x3ffffc, RZ, 0xc0, !PT ;  /* 0x003ffffc050c7812 */ /* 0x000fe400078ec0ff */
[----:B------:R-:W-:Y:S01]  /*29b0*/  LOP3.LUT R5, R3, 0x400, RZ, 0xfc, !PT ;  /* 0x0000040003057812 */ /* 0x000fe200078efcff */
[----:B------:R-:W3:Y:S02]  /*29c0*/  LDCU UR9, c[0x0][0x3ac] ;  /* 0x00007580ff0977ac */ /* 0x000ee40008000800 */
[----:B------:R-:W-:Y:S01]  /*29d0*/  IMAD.MOV R18, RZ, RZ, -R12 ;  /* 0x000000ffff127224 */ /* 0x000fe200078e0a0c */
[----:B------:R-:W4:Y:S01]  /*29e0*/  LDC.64 R8, c[0x0][0x388] ;  /* 0x0000e200ff087b82 */ /* 0x000f220000000a00 */
[----:B------:R-:W0:Y:S01]  /*29f0*/  LDCU.64 UR10, c[0x0][0x3a0] ;  /* 0x00007400ff0a77ac */ /* 0x000e220008000a00 */
[----:B-1----:R-:W-:-:S07]  /*2a00*/  IMAD R13, R0, UR8, R3 ;  /* 0x00000008000d7c24 */ /* 0x002fce000f8e0203 */
.L_x_74:
[----:B0-----:R-:W-:Y:S01]  /*2a10*/  VIADD R7, R5, 0xfffffc00 ;  /* 0xfffffc0005077836 */ /* 0x001fe20000000000 */
[----:B------:R-:W-:Y:S01]  /*2a20*/  BSSY.RECONVERGENT B0, `(.L_x_66) ;  /* 0x000001e000007945 */ /* 0x000fe20003800200 */
[----:B------:R-:W-:-:S03]  /*2a30*/  VIADD R18, R18, 0x4 ;  /* 0x0000000412127836 */ /* 0x000fc60000000000 */
[----:B------:R-:W-:Y:S01]  /*2a40*/  ISETP.GE.AND P1, PT, R7, R4, PT ;  /* 0x000000040700720c */ /* 0x000fe20003f26270 */
[----:B----4-:R-:W-:Y:S01]  /*2a50*/  IMAD.WIDE R6, R13, 0x8, R8 ;  /* 0x000000080d067825 */ /* 0x010fe200078e0208 */
[----:B------:R-:W-:-:S11]  /*2a60*/  ISETP.NE.AND P0, PT, R18, RZ, PT ;  /* 0x000000ff1200720c */ /* 0x000fd60003f05270 */
[----:B------:R-:W-:Y:S05]  /*2a70*/  @P1 BRA `(.L_x_67) ;  /* 0x0000000000601947 */ /* 0x000fea0003800000 */
[----:B--2---:R-:W2:Y:S02]  /*2a80*/  LDG.E.64 R14, desc[UR6][R6.64] ;  /* 0x00000006060e7981 */ /* 0x004ea4000c1e1b00 */
        /* <DEDUP_REMOVED lines=13> */
[----:B0-----:R-:W-:-:S05]  /*2b60*/  IADD3 R20, P1, PT, R16, UR10, RZ ;  /* 0x0000000a10147c10 */ /* 0x001fca000ff3e0ff */
[----:B------:R-:W-:-:S05]  /*2b70*/  IMAD.X R21, RZ, RZ, UR11, P1 ;  /* 0x0000000bff157e24 */ /* 0x000fca00088e06ff */
[----:B------:R-:W2:Y:S01]  /*2b80*/  ATOMG.E.ADD.STRONG.GPU PT, R20, desc[UR6][R20.64], R23 ;  /* 0x80000017141479a8 */ /* 0x000ea200081ef106 */
[----:B------:R-:W-:Y:S02]  /*2b90*/  LOP3.LUT R16, R15, 0xfff, RZ, 0xc0, !PT ;  /* 0x00000fff0f107812 */ /* 0x000fe400078ec0ff */
[----:B--2---:R-:W-:-:S05]  /*2ba0*/  VIMNMX R17, PT, PT, R20, UR5, PT ;  /* 0x0000000514117c48 */ /* 0x004fca000bfe0100 */
[----:B---3--:R-:W-:Y:S02]  /*2bb0*/  IMAD R19, R16, UR9, R17 ;  /* 0x0000000910137c24 */ /* 0x008fe4000f8e0211 */
[----:B------:R-:W-:Y:S02]  /*2bc0*/  IMAD.MOV.U32 R17, RZ, RZ, R14 ;  /* 0x000000ffff117224 */ /* 0x000fe400078e000e */
[----:B------:R-:W-:Y:S02]  /*2bd0*/  IMAD.MOV.U32 R16, RZ, RZ, R15 ;  /* 0x000000ffff107224 */ /* 0x000fe400078e000f */
[----:B------:R-:W-:-:S05]  /*2be0*/  IMAD.WIDE R14, R19, 0x8, R10 ;  /* 0x00000008130e7825 */ /* 0x000fca00078e020a */
[----:B------:R1:W-:Y:S02]  /*2bf0*/  STG.E.64 desc[UR6][R14.64], R16 ;  /* 0x000000100e007986 */ /* 0x0003e4000c101b06 */
.L_x_67:
[----:B0--3--:R-:W-:Y:S05]  /*2c00*/  BSYNC.RECONVERGENT B0 ;  /* 0x0000000000007941 */ /* 0x009fea0003800200 */
.L_x_66:
[----:B-1----:R-:W-:Y:S01]  /*2c10*/  VIADD R15, R5, 0xfffffe00 ;  /* 0xfffffe00050f7836 */ /* 0x002fe20000000000 */
[----:B------:R-:W-:Y:S04]  /*2c20*/  BSSY.RECONVERGENT B0, `(.L_x_68) ;  /* 0x000001b000007945 */ /* 0x000fe80003800200 */
[----:B------:R-:W-:-:S13]  /*2c30*/  ISETP.GE.AND P1, PT, R15, R4, PT ;  /* 0x000000040f00720c */ /* 0x000fda0003f26270 */
[----:B------:R-:W-:Y:S05]  /*2c40*/  @P1 BRA `(.L_x_69) ;  /* 0x0000000000601947 */ /* 0x000fea0003800000 */
[----:B--2---:R-:W2:Y:S02]  /*2c50*/  LDG.E.64 R14, desc[UR6][R6.64+0x1000] ;  /* 0x00100006060e7981 */ /* 0x004ea4000c1e1b00 */
        /* <DEDUP_REMOVED lines=21> */
[----:B------:R-:W-:-:S05]  /*2db0*/  IMAD.WIDE R14, R19, 0x8, R10 ;  /* 0x00000008130e7825 */ /* 0x000fca00078e020a */
[----:B------:R0:W-:Y:S02]  /*2dc0*/  STG.E.64 desc[UR6][R14.64], R16 ;  /* 0x000000100e007986 */ /* 0x0001e4000c101b06 */
.L_x_69:
[----:B------:R-:W-:Y:S05]  /*2dd0*/  BSYNC.RECONVERGENT B0 ;  /* 0x0000000000007941 */ /* 0x000fea0003800200 */
.L_x_68:
[----:B------:R-:W-:Y:S01]  /*2de0*/  ISETP.GE.AND P1, PT, R5, R4, PT ;  /* 0x000000040500720c */ /* 0x000fe20003f26270 */
[----:B------:R-:W-:-:S12]  /*2df0*/  BSSY.RECONVERGENT B0, `(.L_x_70) ;  /* 0x000001a000007945 */ /* 0x000fd80003800200 */
[----:B------:R-:W-:Y:S05]  /*2e00*/  @P1 BRA `(.L_x_71) ;  /* 0x0000000000601947 */ /* 0x000fea0003800000 */
[----:B0-2---:R-:W2:Y:S02]  /*2e10*/  LDG.E.64 R14, desc[UR6][R6.64+0x2000] ;  /* 0x00200006060e7981 */ /* 0x005ea4000c1e1b00 */
        /* <DEDUP_REMOVED lines=23> */
.L_x_71:
[----:B------:R-:W-:Y:S05]  /*2f90*/  BSYNC.RECONVERGENT B0 ;  /* 0x0000000000007941 */ /* 0x000fea0003800200 */
.L_x_70:
[----:B01----:R-:W-:Y:S01]  /*2fa0*/  VIADD R15, R5, 0x200 ;  /* 0x00000200050f7836 */ /* 0x003fe20000000000 */
[----:B------:R-:W-:Y:S04]  /*2fb0*/  BSSY.RECONVERGENT B0, `(.L_x_72) ;  /* 0x000001b000007945 */ /* 0x000fe80003800200 */
[----:B------:R-:W-:-:S13]  /*2fc0*/  ISETP.GE.AND P1, PT, R15, R4, PT ;  /* 0x000000040f00720c */ /* 0x000fda0003f26270 */
[----:B------:R-:W-:Y:S05]  /*2fd0*/  @P1 BRA `(.L_x_73) ;  /* 0x0000000000601947 */ /* 0x000fea0003800000 */
[----:B------:R-:W3:Y:S02]  /*2fe0*/  LDG.E.64 R6, desc[UR6][R6.64+0x3000] ;  /* 0x0030000606067981 */ /* 0x000ee4000c1e1b00 */
[----:B---3--:R-:W-:-:S13]  /*2ff0*/  LOP3.LUT P1, RZ, R6, R7, RZ, 0xfc, !PT ;  /* 0x0000000706ff7212 */ /* 0x008fda000782fcff */
[----:B------:R-:W-:Y:S05]  /*3000*/  @!P1 BRA `(.L_x_73) ;  /* 0x0000000000549947 */ /* 0x000fea0003800000 */
[--C-:B--2---:R-:W-:Y:S02]  /*3010*/  SHF.R.U32.HI R14, RZ, 0xf, R6.reuse ;  /* 0x0000000fff0e7819 */ /* 0x104fe40000011606 */
        /* <DEDUP_REMOVED lines=13> */
[----:B------:R-:W-:Y:S01]  /*30f0*/  LOP3.LUT R16, R7, 0xfff, RZ, 0xc0, !PT ;  /* 0x00000fff07107812 */ /* 0x000fe200078ec0ff */
[----:B------:R-:W-:Y:S02]  /*3100*/  IMAD.MOV.U32 R21, RZ, RZ, R6 ;  /* 0x000000ffff157224 */ /* 0x000fe400078e0006 */
[----:B------:R-:W-:Y:S01]  /*3110*/  IMAD.MOV.U32 R20, RZ, RZ, R7 ;  /* 0x000000ffff147224 */ /* 0x000fe200078e0007 */
[----:B--2---:R-:W-:-:S05]  /*3120*/  VIMNMX R17, PT, PT, R14, UR5, PT ;  /* 0x000000050e117c48 */ /* 0x004fca000bfe0100 */
[----:B------:R-:W-:-:S04]  /*3130*/  IMAD R17, R16, UR9, R17 ;  /* 0x0000000910117c24 */ /* 0x000fc8000f8e0211 */
[----:B------:R-:W-:-:S05]  /*3140*/  IMAD.WIDE R6, R17, 0x8, R10 ;  /* 0x0000000811067825 */ /* 0x000fca00078e020a */
[----:B------:R0:W-:Y:S02]  /*3150*/  STG.E.64 desc[UR6][R6.64], R20 ;  /* 0x0000001406007986 */ /* 0x0001e4000c101b06 */
.L_x_73:
[----:B------:R-:W-:Y:S05]  /*3160*/  BSYNC.RECONVERGENT B0 ;  /* 0x0000000000007941 */ /* 0x000fea0003800200 */
.L_x_72:
[----:B------:R-:W-:Y:S02]  /*3170*/  VIADD R5, R5, 0x800 ;  /* 0x0000080005057836 */ /* 0x000fe40000000000 */
[----:B------:R-:W-:Y:S01]  /*3180*/  VIADD R13, R13, 0x800 ;  /* 0x000008000d0d7836 */ /* 0x000fe20000000000 */
[----:B------:R-:W-:Y:S06]  /*3190*/  @P0 BRA `(.L_x_74) ;  /* 0xfffffff8001c0947 */ /* 0x000fec000383ffff */
.L_x_65:
[----:B------:R-:W-:-:S13]  /*31a0*/  ISETP.NE.AND P0, PT, R2, RZ, PT ;  /* 0x000000ff0200720c */ /* 0x000fda0003f05270 */
[----:B------:R-:W-:Y:S05]  /*31b0*/  @!P0 EXIT ;  /* 0x000000000000894d */ /* 0x000fea0003800000 */
[----:B0--3--:R-:W0:Y:S01]  /*31c0*/  LDC.64 R6, c[0x0][0x390] ;  /* 0x0000e400ff067b82 */ /* 0x009e220000000a00 */
[----:B------:R-:W4:Y:S01]  /*31d0*/  LDCU UR8, c[0x0][0x3a8] ;  /* 0x00007500ff0877ac */ /* 0x000f220008000800 */
[----:B------:R-:W-:Y:S02]  /*31e0*/  IMAD R5, R12, 0x200, R3 ;  /* 0x000002000c057824 */ /* 0x000fe400078e0203 */
[----:B-1----:R-:W-:Y:S01]  /*31f0*/  IMAD.MOV R10, RZ, RZ, -R2 ;  /* 0x000000ffff0a7224 */ /* 0x002fe200078e0a02 */
[----:B------:R-:W1:Y:S03]  /*3200*/  LDCU UR9, c[0x0][0x3ac] ;  /* 0x00007580ff0977ac */ /* 0x000e660008000800 */
[----:B------:R-:W3:Y:S01]  /*3210*/  LDC.64 R8, c[0x0][0x388] ;  /* 0x0000e200ff087b82 */ /* 0x000ee20000000a00 */
[----:B------:R-:W0:Y:S01]  /*3220*/  LDCU.64 UR10, c[0x0][0x3a0] ;  /* 0x00007400ff0a77ac */ /* 0x000e220008000a00 */
[----:B----4-:R-:W-:-:S07]  /*3230*/  IMAD R11, R0, UR8, R5 ;  /* 0x00000008000b7c24 */ /* 0x010fce000f8e0205 */
.L_x_77:
[----:B------:R-:W-:Y:S01]  /*3240*/  ISETP.GE.AND P1, PT, R5, R4, PT ;  /* 0x000000040500720c */ /* 0x000fe20003f26270 */
[----:B------:R-:W-:Y:S01]  /*3250*/  VIADD R10, R10, 0x1 ;  /* 0x000000010a0a7836 */ /* 0x000fe20000000000 */
[----:B------:R-:W-:Y:S04]  /*3260*/  BSSY.RECONVERGENT B0, `(.L_x_75) ;  /* 0x000001c000007945 */ /* 0x000fe80003800200 */
[----:B------:R-:W-:-:S07]  /*3270*/  ISETP.NE.AND P0, PT, R10, RZ, PT ;  /* 0x000000ff0a00720c */ /* 0x000fce0003f05270 */
[----:B----4-:R-:W-:Y:S06]  /*3280*/  @P1 BRA `(.L_x_76) ;  /* 0x0000000000641947 */ /* 0x010fec0003800000 */
[----:B---3--:R-:W-:-:S06]  /*3290*/  IMAD.WIDE R2, R11, 0x8, R8 ;  /* 0x000000080b027825 */ /* 0x008fcc00078e0208 */
        /* <DEDUP_REMOVED lines=16> */
[----:B------:R-:W3:Y:S01]  /*33a0*/  ATOMG.E.ADD.STRONG.GPU PT, R12, desc[UR6][R12.64], R17 ;  /* 0x800000110c0c79a8 */ /* 0x000ee200081ef106 */
[----:B------:R-:W-:Y:S01]  /*33b0*/  LOP3.LUT R0, R3, 0xfff, RZ, 0xc0, !PT ;  /* 0x00000fff03007812 */ /* 0x000fe200078ec0ff */
[----:B--2---:R-:W-:Y:S02]  /*33c0*/  IMAD.MOV.U32 R19, RZ, RZ, R2 ;  /* 0x000000ffff137224 */ /* 0x004fe400078e0002 */
[----:B------:R-:W-:Y:S01]  /*33d0*/  IMAD.MOV.U32 R18, RZ, RZ, R3 ;  /* 0x000000ffff127224 */ /* 0x000fe200078e0003 */
[----:B---3--:R-:W-:-:S05]  /*33e0*/  VIMNMX R15, PT, PT, R12, UR5, PT ;  /* 0x000000050c0f7c48 */ /* 0x008fca000bfe0100 */
[----:B-1----:R-:W-:-:S04]  /*33f0*/  IMAD R15, R0, UR9, R15 ;  /* 0x00000009000f7c24 */ /* 0x002fc8000f8e020f */
[----:B------:R-:W-:-:S05]  /*3400*/  IMAD.WIDE R2, R15, 0x8, R6 ;  /* 0x000000080f027825 */ /* 0x000fca00078e0206 */
[----:B------:R4:W-:Y:S02]  /*3410*/  STG.E.64 desc[UR6][R2.64], R18 ;  /* 0x0000001202007986 */ /* 0x0009e4000c101b06 */
.L_x_76:
[----:B01----:R-:W-:Y:S05]  /*3420*/  BSYNC.RECONVERGENT B0 ;  /* 0x0000000000007941 */ /* 0x003fea0003800200 */
.L_x_75:
[----:B------:R-:W-:Y:S02]  /*3430*/  VIADD R11, R11, 0x200 ;  /* 0x000002000b0b7836 */ /* 0x000fe40000000000 */
[----:B------:R-:W-:Y:S01]  /*3440*/  VIADD R5, R5, 0x200 ;  /* 0x0000020005057836 */ /* 0x000fe20000000000 */
[----:B------:R-:W-:Y:S06]  /*3450*/  @P0 BRA `(.L_x_77) ;  /* 0xfffffffc00780947 */ /* 0x000fec000383ffff */
[----:B------:R-:W-:Y:S05]  /*3460*/  EXIT ;  /* 0x000000000000794d */ /* 0x000fea0003800000 */
.L_x_78:
        /* <DEDUP_REMOVED lines=9> */
.L_x_127:


//--------------------- .text.FluffyRound         --------------------------
	.section	.text.FluffyRound,"ax",@progbits
	.align	128
        .global         FluffyRound
        .type           FluffyRound,@function
        .size           FluffyRound,(.L_x_128 - FluffyRound)
        .other          FluffyRound,@"STO_CUDA_ENTRY STV_DEFAULT"
FluffyRound:
.text.FluffyRound:
[----:B------:R-:W-:Y:S01]  /*0000*/  LDC R1, c[0x0][0x37c] ;  /* 0x0000df00ff017b82 */ /* 0x000fe20000000800 */
[----:B------:R-:W0:Y:S07]  /*0010*/  S2R R3, SR_CTAID.X ;  /* 0x0000000000037919 */ /* 0x000e2e0000002500 */
[----:B------:R-:W0:Y:S01]  /*0020*/  LDC.64 R4, c[0x0][0x390] ;  /* 0x0000e400ff047b82 */ /* 0x000e220000000a00 */
[----:B------:R-:W1:Y:S01]  /*0030*/  LDCU.64 UR6, c[0x0][0x358] ;  /* 0x00006b00ff0677ac */ /* 0x000e620008000a00 */
[----:B0-----:R-:W-:-:S05]  /*0040*/  IMAD.WIDE.U32 R4, R3, 0x4, R4 ;  /* 0x0000000403047825 */ /* 0x001fca00078e0004 */
[----:B-1----:R-:W2:Y:S01]  /*0050*/  LDG.E R0, desc[UR6][R4.64] ;  /* 0x0000000604007981 */ /* 0x002ea2000c1e1900 */
        /* <DEDUP_REMOVED lines=22> */
[----:B--2---:R-:W-:Y:S01]  /*01c0*/  VIMNMX R0, PT, PT, R0, UR5, PT ;  /* 0x0000000500007c48 */ /* 0x004fe2000bfe0100 */
[----:B------:R-:W-:Y:S03]  /*01d0*/  BAR.SYNC.DEFER_BLOCKING 0x0 ;  /* 0x0000000000007b1d */ /* 0x000fe60000010000 */
[C---:B------:R-:W-:Y:S01]  /*01e0*/  ISETP.GE.AND P0, PT, R0.reuse, RZ, PT ;  /* 0x000000ff0000720c */ /* 0x040fe20003f06270 */
[----:B------:R-:W-:-:S05]  /*01f0*/  VIADD R4, R0, 0x200 ;  /* 0x0000020000047836 */ /* 0x000fca0000000000 */
[----:B------:R-:W-:-:S04]  /*0200*/  SHF.R.S32.HI R5, RZ, 0x1f, R4 ;  /* 0x0000001fff057819 */ /* 0x000fc80000011404 */
[----:B------:R-:W-:-:S04]  /*0210*/  LEA.HI R5, R5, R4, RZ, 0x9 ;  /* 0x0000000405057211 */ /* 0x000fc800078f48ff */
[----:B------:R-:W-:Y:S01]  /*0220*/  SHF.R.S32.HI R8, RZ, 0x9, R5 ;  /* 0x00000009ff087819 */ /* 0x000fe20000011405 */
[----:B0-----:R-:W-:Y:S06]  /*0230*/  @!P0 BRA `(.L_x_79) ;  /* 0x0000000400c08947 */ /* 0x001fec0003800000 */
[----:B------:R-:W-:Y:S01]  /*0240*/  ISETP.GE.U32.AND P0, PT, R0, 0x600, PT ;  /* 0x000006000000780c */ /* 0x000fe20003f06070 */
[----:B------:R-:W-:Y:S01]  /*0250*/  IMAD.MOV.U32 R9, RZ, RZ, RZ ;  /* 0x000000ffff097224 */ /* 0x000fe200078e00ff */
[----:B------:R-:W-:-:S04]  /*0260*/  VIMNMX R6, PT, PT, R8, 0x1, !PT ;  /* 0x0000000108067848 */ /* 0x000fc80007fe0100 */
[----:B------:R-:W-:-:S07]  /*0270*/  LOP3.LUT R10, R6, 0x3, RZ, 0xc0, !PT ;  /* 0x00000003060a7812 */ /* 0x000fce00078ec0ff */
[----:B------:R-:W-:Y:S05]  /*0280*/  @!P0 BRA `(.L_x_80) ;  /* 0x0000000400388947 */ /* 0x000fea0003800000 */
[----:B------:R-:W0:Y:S01]  /*0290*/  LDC.64 R4, c[0x0][0x380] ;  /* 0x0000e000ff047b82 */ /* 0x000e220000000a00 */
[----:B------:R-:W-:Y:S01]  /*02a0*/  LOP3.LUT R9, R6, 0x3ffffc, RZ, 0xc0, !PT ;  /* 0x003ffffc06097812 */ /* 0x000fe200078ec0ff */
[----:B------:R-:W-:Y:S01]  /*02b0*/  IMAD R13, R3, UR5, R2 ;  /* 0x00000005030d7c24 */ /* 0x000fe2000f8e0202 */
[----:B------:R-:W-:-:S03]  /*02c0*/  LOP3.LUT R11, R2, 0x400, RZ, 0xfc, !PT ;  /* 0x00000400020b7812 */ /* 0x000fc600078efcff */
[----:B------:R-:W-:-:S07]  /*02d0*/  IMAD.MOV R16, RZ, RZ, -R9 ;  /* 0x000000ffff107224 */ /* 0x000fce00078e0a09 */
.L_x_89:
[----:B0-----:R-:W-:Y:S01]  /*02e0*/  VIADD R7, R11, 0xfffffc00 ;  /* 0xfffffc000b077836 */ /* 0x001fe20000000000 */
[----:B------:R-:W-:Y:S01]  /*02f0*/  BSSY.RECONVERGENT B0, `(.L_x_81) ;  /* 0x0000012000007945 */ /* 0x000fe20003800200 */
[----:B------:R-:W-:-:S03]  /*0300*/  VIADD R16, R16, 0x4 ;  /* 0x0000000410107836 */ /* 0x000fc60000000000 */
[----:B------:R-:W-:Y:S01]  /*0310*/  ISETP.GE.AND P1, PT, R7, R0, PT ;  /* 0x000000000700720c */ /* 0x000fe20003f26270 */
[----:B0-----:R-:W-:Y:S01]  /*0320*/  IMAD.WIDE R6, R13, 0x8, R4 ;  /* 0x000000080d067825 */ /* 0x001fe200078e0204 */
[----:B------:R-:W-:-:S11]  /*0330*/  ISETP.NE.AND P0, PT, R16, RZ, PT ;  /* 0x000000ff1000720c */ /* 0x000fd60003f05270 */
[----:B------:R-:W-:Y:S05]  /*0340*/  @P1 BRA `(.L_x_82) ;  /* 0x0000000000301947 */ /* 0x000fea0003800000 */
[----:B------:R-:W2:Y:S02]  /*0350*/  LDG.E.64.CONSTANT R14, desc[UR6][R6.64] ;  /* 0x00000006060e7981 */ /* 0x000ea4000c1e9b00 */
        /* <DEDUP_REMOVED lines=11> */
.L_x_82:
[----:B------:R-:W-:Y:S05]  /*0410*/  BSYNC.RECONVERGENT B0 ;  /* 0x0000000000007941 */ /* 0x000fea0003800200 */
.L_x_81:
[----:B0-----:R-:W-:Y:S01]  /*0420*/  VIADD R15, R11, 0xfffffe00 ;  /* 0xfffffe000b0f7836 */ /* 0x001fe20000000000 */
[----:B------:R-:W-:Y:S04]  /*0430*/  BSSY.RECONVERGENT B0, `(.L_x_83) ;  /* 0x000000f000007945 */ /* 0x000fe80003800200 */
[----:B------:R-:W-:-:S13]  /*0440*/  ISETP.GE.AND P1, PT, R15, R0, PT ;  /* 0x000000000f00720c */ /* 0x000fda0003f26270 */
        /* <DEDUP_REMOVED lines=13> */
.L_x_84:
[----:B------:R-:W-:Y:S05]  /*0520*/  BSYNC.RECONVERGENT B0 ;  /* 0x0000000000007941 */ /* 0x000fea0003800200 */
.L_x_83:
[----:B------:R-:W-:Y:S01]  /*0530*/  ISETP.GE.AND P1, PT, R11, R0, PT ;  /* 0x000000000b00720c */ /* 0x000fe20003f26270 */
[----:B------:R-:W-:-:S12]  /*0540*/  BSSY.RECONVERGENT B0, `(.L_x_85) ;  /* 0x000000e000007945 */ /* 0x000fd80003800200 */
[----:B------:R-:W-:Y:S05]  /*0550*/  @P1 BRA `(.L_x_86) ;  /* 0x0000000000301947 */ /* 0x000fea0003800000 */
[----:B0-----:R-:W2:Y:S02]  /*0560*/  LDG.E.64.CONSTANT R14, desc[UR6][R6.64+0x2000] ;  /* 0x00200006060e7981 */ /* 0x001ea4000c1e9b00 */
        /* <DEDUP_REMOVED lines=11> */
.L_x_86:
[----:B------:R-:W-:Y:S05]  /*0620*/  BSYNC.RECONVERGENT B0 ;  /* 0x0000000000007941 */ /* 0x000fea0003800200 */
.L_x_85:
[----:B01----:R-:W-:Y:S01]  /*0630*/  VIADD R15, R11, 0x200 ;  /* 0x000002000b0f7836 */ /* 0x003fe20000000000 */
[----:B------:R-:W-:Y:S04]  /*0640*/  BSSY.RECONVERGENT B0, `(.L_x_87) ;  /* 0x000000f000007945 */ /* 0x000fe80003800200 */
[----:B------:R-:W-:-:S13]  /*0650*/  ISETP.GE.AND P1, PT, R15, R0, PT ;  /* 0x000000000f00720c */ /* 0x000fda0003f26270 */
[----:B------:R-:W-:Y:S05]  /*0660*/  @P1 BRA `(.L_x_88) ;  /* 0x0000000000301947 */ /* 0x000fea0003800000 */
[----:B------:R-:W2:Y:S02]  /*0670*/  LDG.E.64.CONSTANT R14, desc[UR6][R6.64+0x3000] ;  /* 0x00300006060e7981 */ /* 0x000ea4000c1e9b00 */
        /* <DEDUP_REMOVED lines=11> */
.L_x_88:
[----:B------:R-:W-:Y:S05]  /*0730*/  BSYNC.RECONVERGENT B0 ;  /* 0x0000000000007941 */ /* 0x000fea0003800200 */
.L_x_87:
[----:B------:R-:W-:Y:S02]  /*0740*/  VIADD R11, R11, 0x800 ;  /* 0x000008000b0b7836 */ /* 0x000fe40000000000 */
[----:B------:R-:W-:Y:S01]  /*0750*/  VIADD R13, R13, 0x800 ;  /* 0x000008000d0d7836 */ /* 0x000fe20000000000 */
[----:B------:R-:W-:Y:S06]  /*0760*/  @P0 BRA `(.L_x_89) ;  /* 0xfffffff800dc0947 */ /* 0x000fec000383ffff */
.L_x_80:
[----:B------:R-:W-:-:S13]  /*0770*/  ISETP.NE.AND P0, PT, R10, RZ, PT ;  /* 0x000000ff0a00720c */ /* 0x000fda0003f05270 */
[----:B------:R-:W-:Y:S05]  /*0780*/  @!P0 BRA `(.L_x_79) ;  /* 0x00000000006c8947 */ /* 0x000fea0003800000 */
[----:B------:R-:W1:Y:S01]  /*0790*/  LDC.64 R4, c[0x0][0x380] ;  /* 0x0000e000ff047b82 */ /* 0x000e620000000a00 */
[----:B------:R-:W2:Y:S01]  /*07a0*/  LDCU UR5, c[0x0][0x3a0] ;  /* 0x00007400ff0577ac */ /* 0x000ea20008000800 */
[----:B------:R-:W-:Y:S02]  /*07b0*/  IMAD R9, R9, 0x200, R2 ;  /* 0x0000020009097824 */ /* 0x000fe400078e0202 */
[----:B------:R-:W-:Y:S02]  /*07c0*/  IMAD.MOV R10, RZ, RZ, -R10 ;  /* 0x000000ffff0a7224 */ /* 0x000fe400078e0a0a */
[----:B--2---:R-:W-:-:S07]  /*07d0*/  IMAD R11, R3, UR5, R9 ;  /* 0x00000005030b7c24 */ /* 0x004fce000f8e0209 */
.L_x_92:
[----:B------:R-:W-:Y:S01]  /*07e0*/  ISETP.GE.AND P1, PT, R9, R0, PT ;  /* 0x000000000900720c */ /* 0x000fe20003f26270 */
[----:B------:R-:W-:Y:S01]  /*07f0*/  VIADD R10, R10, 0x1 ;  /* 0x000000010a0a7836 */ /* 0x000fe20000000000 */
[----:B------:R-:W-:Y:S04]  /*0800*/  BSSY.RECONVERGENT B0, `(.L_x_90) ;  /* 0x0000010000007945 */ /* 0x000fe80003800200 */
[----:B------:R-:W-:-:S07]  /*0810*/  ISETP.NE.AND P0, PT, R10, RZ, PT ;  /* 0x000000ff0a00720c */ /* 0x000fce0003f05270 */
[----:B--2---:R-:W-:Y:S06]  /*0820*/  @P1 BRA `(.L_x_91) ;  /* 0x0000000000341947 */ /* 0x004fec0003800000 */
[----:B01----:R-:W-:-:S05]  /*0830*/  IMAD.WIDE R6, R11, 0x8, R4 ;  /* 0x000000080b067825 */ /* 0x003fca00078e0204 */
        /* <DEDUP_REMOVED lines=12> */
.L_x_91:
[----:B------:R-:W-:Y:S05]  /*0900*/  BSYNC.RECONVERGENT B0 ;  /* 0x0000000000007941 */ /* 0x000fea0003800200 */
.L_x_90:
[----:B------:R-:W-:Y:S02]  /*0910*/  VIADD R11, R11, 0x200 ;  /* 0x000002000b0b7836 */ /* 0x000fe40000000000 */
[----:B------:R-:W-:Y:S01]  /*0920*/  VIADD R9, R9, 0x200 ;  /* 0x0000020009097836 */ /* 0x000fe20000000000 */
[----:B------:R-:W-:Y:S06]  /*0930*/  @P0 BRA `(.L_x_92) ;  /* 0xfffffffc00a80947 */ /* 0x000fec000383ffff */
.L_x_79:
[----:B------:R-:W-:Y:S01]  /*0940*/  BAR.SYNC.DEFER_BLOCKING 0x0 ;  /* 0x0000000000007b1d */ /* 0x000fe20000010000 */
[----:B------:R-:W-:-:S13]  /*0950*/  ISETP.GE.AND P0, PT, R0, RZ, PT ;  /* 0x000000ff0000720c */ /* 0x000fda0003f06270 */
[----:B------:R-:W-:Y:S05]  /*0960*/  @!P0 EXIT ;  /* 0x000000000000894d */ /* 0x000fea0003800000 */
[----:B------:R-:W3:Y:S01]  /*0970*/  LDCU UR5, c[0x0][0x3a4] ;  /* 0x00007480ff0577ac */ /* 0x000ee20008000800 */
[----:B------:R-:W-:Y:S01]  /*0980*/  ISETP.GE.U32.AND P0, PT, R0, 0x600, PT ;  /* 0x000006000000780c */ /* 0x000fe20003f06070 */
[----:B------:R-:W-:Y:S01]  /*0990*/  IMAD.MOV.U32 R11, RZ, RZ, RZ ;  /* 0x000000ffff0b7224 */ /* 0x000fe200078e00ff */
[----:B-1----:R-:W-:-:S04]  /*09a0*/  VIMNMX R4, PT, PT, R8, 0x1, !PT ;  /* 0x0000000108047848 */ /* 0x002fc80007fe0100 */
[----:B------:R-:W-:Y:S01]  /*09b0*/  LOP3.LUT R10, R4, 0x3, RZ, 0xc0, !PT ;  /* 0x00000003040a7812 */ /* 0x000fe200078ec0ff */
[----:B---3--:R-:W-:-:S06]  /*09c0*/  UIADD3 UR5, UPT, UPT, UR5, -0x1, URZ ;  /* 0xffffffff05057890 */ /* 0x008fcc000fffe0ff */
[----:B------:R-:W-:Y:S06]  /*09d0*/  @!P0 BRA `(.L_x_93) ;  /* 0x0000000800088947 */ /* 0x000fec0003800000 */
[----:B------:R-:W1:Y:S01]  /*09e0*/  LDC.64 R8, c[0x0][0x388] ;  /* 0x0000e200ff087b82 */ /* 0x000e620000000a00 */
[----:B------:R-:W3:Y:S01]  /*09f0*/  LDCU UR10, c[0x0][0x3a0] ;  /* 0x00007400ff0a77ac */ /* 0x000ee20008000800 */
[----:B------:R-:W-:Y:S02]  /*0a00*/  LOP3.LUT R11, R4, 0x3ffffc, RZ, 0xc0, !PT ;  /* 0x003ffffc040b7812 */ /* 0x000fe400078ec0ff */
[----:B------:R-:W-:Y:S01]  /*0a10*/  LOP3.LUT R13, R2, 0x400, RZ, 0xfc, !PT ;  /* 0x00000400020d7812 */ /* 0x000fe200078efcff */
[----:B------:R-:W4:Y:S02]  /*0a20*/  LDCU UR11, c[0x0][0x3a4] ;  /* 0x00007480ff0b77ac */ /* 0x000f240008000800 */
[----:B0-2---:R-:W-:Y:S01]  /*0a30*/  IMAD.MOV R12, RZ, RZ, -R11 ;  /* 0x000000ffff0c7224 */ /* 0x005fe200078e0a0b */
[----:B------:R-:W0:Y:S01]  /*0a40*/  LDC.64 R6, c[0x0][0x380] ;  /* 0x0000e000ff067b82 */ /* 0x000e220000000a00 */
[----:B------:R-:W2:Y:S01]  /*0a50*/  LDCU.64 UR8, c[0x0][0x398] ;  /* 0x00007300ff0877ac */ /* 0x000ea20008000a00 */
[----:B---3--:R-:W-:-:S07]  /*0a60*/  IMAD R15, R3, UR10, R2 ;  /* 0x0000000a030f7c24 */ /* 0x008fce000f8e0202 */
.L_x_102:
[----:B0-----:R-:W-:Y:S01]  /*0a70*/  VIADD R5, R13, 0xfffffc00 ;  /* 0xfffffc000d057836 */ /* 0x001fe20000000000 */
[----:B------:R-:W-:Y:S01]  /*0a80*/  BSSY.RECONVERGENT B0, `(.L_x_94) ;  /* 0x000001e000007945 */ /* 0x000fe20003800200 */
[----:B------:R-:W-:-:S03]  /*0a90*/  VIADD R12, R12, 0x4 ;  /* 0x000000040c0c7836 */ /* 0x000fc60000000000 */
[----:B------:R-:W-:Y:S01]  /*0aa0*/  ISETP.GE.AND P1, PT, R5, R0, PT ;  /* 0x000000000500720c */ /* 0x000fe20003f26270 */
[----:B0-----:R-:W-:Y:S01]  /*0ab0*/  IMAD.WIDE R4, R15, 0x8, R6 ;  /* 0x000000080f047825 */ /* 0x001fe200078e0206 */
[----:B------:R-:W-:-:S11]  /*0ac0*/  ISETP.NE.AND P0, PT, R12, RZ, PT ;  /* 0x000000ff0c00720c */ /* 0x000fd60003f05270 */
[----:B------:R-:W-:Y:S05]  /*0ad0*/  @P1 BRA `(.L_x_95) ;  /* 0x0000000000601947 */ /* 0x000fea0003800000 */
[----:B------:R-:W3:Y:S02]  /*0ae0*/  LDG.E.64.CONSTANT R16, desc[UR6][R4.64] ;  /* 0x0000000604107981 */ /* 0x000ee4000c1e9b00 */
        /* <DEDUP_REMOVED lines=16> */
[----:B------:R-:W-:Y:S01]  /*0bf0*/  LOP3.LUT R14, R17, 0xfff, RZ, 0xc0, !PT ;  /* 0x00000fff110e7812 */ /* 0x000fe200078ec0ff */
[----:B------:R-:W-:Y:S01]  /*0c00*/  IMAD.MOV.U32 R18, RZ, RZ, R17 ;  /* 0x000000ffff127224 */ /* 0x000fe200078e0011 */
[----:B--2---:R-:W-:-:S05]  /*0c10*/  VIMNMX R19, PT, PT, R20, UR5, PT ;  /* 0x0000000514137c48 */ /* 0x004fca000bfe0100 */
[----:B----4-:R-:W-:Y:S02]  /*0c20*/  IMAD R23, R14, UR11, R19 ;  /* 0x0000000b0e177c24 */ /* 0x010fe4000f8e0213 */
[----:B------:R-:W-:Y:S02]  /*0c30*/  IMAD.MOV.U32 R19, RZ, RZ, R16 ;  /* 0x000000ffff137224 */ /* 0x000fe400078e0010 */
[----:B-1----:R-:W-:-:S05]  /*0c40*/  IMAD.WIDE R16, R23, 0x8, R8 ;  /* 0x0000000817107825 */ /* 0x002fca00078e0208 */
[----:B------:R0:W-:Y:S02]  /*0c50*/  STG.E.64 desc[UR6][R16.64], R18 ;  /* 0x0000001210007986 */ /* 0x0001e4000c101b06 */
.L_x_95:
[----:B--2-4-:R-:W-:Y:S05]  /*0c60*/  BSYNC.RECONVERGENT B0 ;  /* 0x0000000000007941 */ /* 0x014fea0003800200 */
.L_x_94:
[----:B0-----:R-:W-:Y:S01]  /*0c70*/  VIADD R17, R13, 0xfffffe00 ;  /* 0xfffffe000d117836 */ /* 0x001fe20000000000 */
[----:B------:R-:W-:Y:S04]  /*0c80*/  BSSY.RECONVERGENT B0, `(.L_x_96) ;  /* 0x000001b000007945 */ /* 0x000fe80003800200 */
[----:B------:R-:W-:-:S13]  /*0c90*/  ISETP.GE.AND P1, PT, R17, R0, PT ;  /* 0x000000001100720c */ /* 0x000fda0003f26270 */
[----:B------:R-:W-:Y:S05]  /*0ca0*/  @P1 BRA `(.L_x_97) ;  /* 0x0000000000601947 */ /* 0x000fea0003800000 */
[----:B------:R-:W2:Y:S02]  /*0cb0*/  LDG.E.64.CONSTANT R16, desc[UR6][R4.64+0x1000] ;  /* 0x0010000604107981 */ /* 0x000ea4000c1e9b00 */
        /* <DEDUP_REMOVED lines=17> */
[----:B------:R-:W-:Y:S01]  /*0dd0*/  IMAD.MOV.U32 R18, RZ, RZ, R17 ;  /* 0x000000ffff127224 */ /* 0x000fe200078e0011 */
[----:B--2---:R-:W-:-:S05]  /*0de0*/  VIMNMX R19, PT, PT, R20, UR5, PT ;  /* 0x0000000514137c48 */ /* 0x004fca000bfe0100 */
[----:B------:R-:W-:Y:S02]  /*0df0*/  IMAD R23, R14, UR11, R19 ;  /* 0x0000000b0e177c24 */ /* 0x000fe4000f8e0213 */
[----:B------:R-:W-:Y:S02]  /*0e00*/  IMAD.MOV.U32 R19, RZ, RZ, R16 ;  /* 0x000000ffff137224 */ /* 0x000fe400078e0010 */
[----:B-1----:R-:W-:-:S05]  /*0e10*/  IMAD.WIDE R16, R23, 0x8, R8 ;  /* 0x0000000817107825 */ /* 0x002fca00078e0208 */
[----:B------:R0:W-:Y:S02]  /*0e20*/  STG.E.64 desc[UR6][R16.64], R18 ;  /* 0x0000001210007986 */ /* 0x0001e4000c101b06 */
.L_x_97:
[----:B------:R-:W-:Y:S05]  /*0e30*/  BSYNC.RECONVERGENT B0 ;  /* 0x0000000000007941 */ /* 0x000fea0003800200 */
.L_x_96:
[----:B------:R-:W-:Y:S01]  /*0e40*/  ISETP.GE.AND P1, PT, R13, R0, PT ;  /* 0x000000000d00720c */ /* 0x000fe20003f26270 */
[----:B------:R-:W-:-:S12]  /*0e50*/  BSSY.RECONVERGENT B0, `(.L_x_98) ;  /* 0x000001a000007945 */ /* 0x000fd80003800200 */
[----:B------:R-:W-:Y:S05]  /*0e60*/  @P1 BRA `(.L_x_99) ;  /* 0x0000000000601947 */ /* 0x000fea0003800000 */
[----:B0-----:R-:W2:Y:S02]  /*0e70*/  LDG.E.64.CONSTANT R16, desc[UR6][R4.64+0x2000] ;  /* 0x0020000604107981 */ /* 0x001ea4000c1e9b00 */
        /* <DEDUP_REMOVED lines=23> */
.L_x_99:
[----:B------:R-:W-:Y:S05]  /*0ff0*/  BSYNC.RECONVERGENT B0 ;  /* 0x0000000000007941 */ /* 0x000fea0003800200 */
.L_x_98:
[----:B0-2---:R-:W-:Y:S01]  /*1000*/  VIADD R17, R13, 0x200 ;  /* 0x000002000d117836 */ /* 0x005fe20000000000 */
        /* <DEDUP_REMOVED lines=25> */
[----:B-1----:R-:W-:-:S05]  /*11a0*/  IMAD.WIDE R4, R19, 0x8, R8 ;  /* 0x0000000813047825 */ /* 0x002fca00078e0208 */
[----:B------:R0:W-:Y:S02]  /*11b0*/  STG.E.64 desc[UR6][R4.64], R22 ;  /* 0x0000001604007986 */ /* 0x0001e4000c101b06 */
.L_x_101:
[----:B------:R-:W-:Y:S05]  /*11c0*/  BSYNC.RECONVERGENT B0 ;  /* 0x0000000000007941 */ /* 0x000fea0003800200 */
.L_x_100:
[----:B------:R-:W-:Y:S02]  /*11d0*/  VIADD R13, R13, 0x800 ;  /* 0x000008000d0d7836 */ /* 0x000fe40000000000 */
[----:B------:R-:W-:Y:S01]  /*11e0*/  VIADD R15, R15, 0x800 ;  /* 0x000008000f0f7836 */ /* 0x000fe20000000000 */
[----:B------:R-:W-:Y:S06]  /*11f0*/  @P0 BRA `(.L_x_102) ;  /* 0xfffffff8001c0947 */ /* 0x000fec000383ffff */
.L_x_93:
[----:B------:R-:W-:-:S13]  /*1200*/  ISETP.NE.AND P0, PT, R10, RZ, PT ;  /* 0x000000ff0a00720c */ /* 0x000fda0003f05270 */
[----:B------:R-:W-:Y:S05]  /*1210*/  @!P0 EXIT ;  /* 0x000000000000894d */ /* 0x000fea0003800000 */
[----:B0-----:R-:W0:Y:S01]  /*1220*/  LDC.64 R4, c[0x0][0x388] ;  /* 0x0000e200ff047b82 */ /* 0x001e220000000a00 */
[----:B------:R-:W1:Y:S01]  /*1230*/  LDCU UR8, c[0x0][0x3a0] ;  /* 0x00007400ff0877ac */ /* 0x000e620008000800 */
[----:B------:R-:W-:Y:S02]  /*1240*/  IMAD R11, R11, 0x200, R2 ;  /* 0x000002000b0b7824 */ /* 0x000fe400078e0202 */
[----:B------:R-:W-:Y:S01]  /*1250*/  IMAD.MOV R10, RZ, RZ, -R10 ;  /* 0x000000ffff0a7224 */ /* 0x000fe200078e0a0a */
[----:B------:R-:W3:Y:S03]  /*1260*/  LDCU UR9, c[0x0][0x3a4] ;  /* 0x00007480ff0977ac */ /* 0x000ee60008000800 */
[----:B--2---:R-:W2:Y:S01]  /*1270*/  LDC.64 R6, c[0x0][0x380] ;  /* 0x0000e000ff067b82 */ /* 0x004ea20000000a00 */
[----:B------:R-:W4:Y:S01]  /*1280*/  LDCU.64 UR10, c[0x0][0x398] ;  /* 0x00007300ff0a77ac */ /* 0x000f220008000a00 */
[----:B-1----:R-:W-:-:S07]  /*1290*/  IMAD R9, R3, UR8, R11 ;  /* 0x0000000803097c24 */ /* 0x002fce000f8e020b */
.L_x_105:
[----:B------:R-:W-:Y:S01]  /*12a0*/  ISETP.GE.AND P1, PT, R11, R0, PT ;  /* 0x000000000b00720c */ /* 0x000fe20003f26270 */
[----:B------:R-:W-:Y:S01]  /*12b0*/  VIADD R10, R10, 0x1 ;  /* 0x000000010a0a7836 */ /* 0x000fe20000000000 */
[----:B------:R-:W-:Y:S04]  /*12c0*/  BSSY.RECONVERGENT B0, `(.L_x_103) ;  /* 0x000001c000007945 */ /* 0x000fe80003800200 */
[----:B------:R-:W-:-:S07]  /*12d0*/  ISETP.NE.AND P0, PT, R10, RZ, PT ;  /* 0x000000ff0a00720c */ /* 0x000fce0003f05270 */
[----:B-1----:R-:W-:Y:S06]  /*12e0*/  @P1 BRA `(.L_x_104) ;  /* 0x0000000000641947 */ /* 0x002fec0003800000 */
[----:B--2---:R-:W-:-:S06]  /*12f0*/  IMAD.WIDE R2, R9, 0x8, R6 ;  /* 0x0000000809027825 */ /* 0x004fcc00078e0206 */
[----:B------:R-:W2:Y:S02]  /*1300*/  LDG.E.64.CONSTANT R2, desc[UR6][R2.64] ;  /* 0x0000000602027981 */ /* 0x000ea4000c1e9b00 */
        /* <DEDUP_REMOVED lines=20> */
[----:B---3--:R-:W-:-:S04]  /*1450*/  IMAD R15, R8, UR9, R15 ;  /* 0x00000009080f7c24 */ /* 0x008fc8000f8e020f */
[----:B0-----:R-:W-:-:S05]  /*1460*/  IMAD.WIDE R2, R15, 0x8, R4 ;  /* 0x000000080f027825 */ /* 0x001fca00078e0204 */
[----:B------:R1:W-:Y:S02]  /*1470*/  STG.E.64 desc[UR6][R2.64], R18 ;  /* 0x0000001202007986 */ /* 0x0003e4000c101b06 */
.L_x_104:
[----:B---34-:R-:W-:Y:S05]  /*1480*/  BSYNC.RECONVERGENT B0 ;  /* 0x0000000000007941 */ /* 0x018fea0003800200 */
.L_x_103:
[----:B------:R-:W-:Y:S02]  /*1490*/  VIADD R9, R9, 0x200 ;  /* 0x0000020009097836 */ /* 0x000fe40000000000 */
[----:B------:R-:W-:Y:S01]  /*14a0*/  VIADD R11, R11, 0x200 ;  /* 0x000002000b0b7836 */ /* 0x000fe20000000000 */
[----:B------:R-:W-:Y:S06]  /*14b0*/  @P0 BRA `(.L_x_105) ;  /* 0xfffffffc00780947 */ /* 0x000fec000383ffff */
[----:B------:R-:W-:Y:S05]  /*14c0*/  EXIT ;  /* 0x000000000000794d */ /* 0x000fea0003800000 */
.L_x_106:
        /* <DEDUP_REMOVED lines=11> */
.L_x_128:


//--------------------- .text.FluffySeed2B        --------------------------
	.section	.text.FluffySeed2B,"ax",@progbits
	.align	128
        .global         FluffySeed2B
        .type           FluffySeed2B,@function
        .size           FluffySeed2B,(.L_x_129 - FluffySeed2B)
        .other          FluffySeed2B,@"STO_CUDA_ENTRY STV_DEFAULT"
FluffySeed2B:
.text.FluffySeed2B:
[----:B------:R-:W-:Y:S01]  /*0000*/  LDC R1, c[0x0][0x37c] ;  /* 0x0000df00ff017b82 */ /* 0x000fe20000000800 */
[----:B------:R-:W0:Y:S07]  /*0010*/  S2R R0, SR_TID.X ;  /* 0x0000000000007919 */ /* 0x000e2e0000002100 */
[----:B------:R-:W1:Y:S01]  /*0020*/  S2UR UR6, SR_CgaCtaId ;  /* 0x00000000000679c3 */ /* 0x000e620000008800 */
[----:B------:R-:W-:Y:S01]  /*0030*/  UMOV UR4, 0x400 ;  /* 0x0000040000047882 */ /* 0x000fe20000000000 */
[----:B------:R-:W2:Y:S01]  /*0040*/  LDCU.64 UR10, c[0x0][0x358] ;  /* 0x00006b00ff0a77ac */ /* 0x000ea20008000a00 */
[----:B------:R-:W-:-:S05]  /*0050*/  UIADD3 UR4, UPT, UPT, UR4, 0x2000, URZ ;  /* 0x0000200004047890 */ /* 0x000fca000fffe0ff */
[----:B------:R-:W3:Y:S01]  /*0060*/  S2UR UR7, SR_CTAID.X ;  /* 0x00000000000779c3 */ /* 0x000ee20000002500 */
[----:B------:R-:W4:Y:S01]  /*0070*/  LDCU.64 UR8, c[0x0][0x380] ;  /* 0x00007000ff0877ac */ /* 0x000f220008000a00 */
[----:B------:R-:W0:Y:S06]  /*0080*/  LDCU.64 UR12, c[0x0][0x398] ;  /* 0x00007300ff0c77ac */ /* 0x000e2c0008000a00 */
[----:B------:R-:W5:Y:S01]  /*0090*/  LDC R19, c[0x0][0x3a0] ;  /* 0x0000e800ff137b82 */ /* 0x000f620000000800 */
[----:B-1----:R-:W-:-:S07]  /*00a0*/  ULEA UR4, UR6, UR4, 0x18 ;  /* 0x0000000406047291 */ /* 0x002fce000f8ec0ff */
[----:B------:R-:W1:Y:S01]  /*00b0*/  LDC.64 R2, c[0x0][0x390] ;  /* 0x0000e400ff027b82 */ /* 0x000e620000000a00 */
[C---:B0-----:R-:W-:Y:S01]  /*00c0*/  ISETP.GT.U32.AND P0, PT, R0.reuse, 0x3f, PT ;  /* 0x0000003f0000780c */ /* 0x041fe20003f04070 */
[----:B---3--:R-:W-:Y:S01]  /*00d0*/  USHF.R.U32.HI UR5, URZ, 0x5, UR7 ;  /* 0x00000005ff057899 */ /* 0x008fe20008011607 */
[----:B------:R-:W-:-:S05]  /*00e0*/  LEA R21, R0, UR4, 0x2 ;  /* 0x0000000400157c11 */ /* 0x000fca000f8e10ff */
[----:B------:R-:W0:Y:S01]  /*00f0*/  LDC.64 R22, c[0x0][0x388] ;  /* 0x0000e200ff167b82 */ /* 0x000e220000000a00 */
[----:B-----5:R-:W-:-:S05]  /*0100*/  VIADD R5, R19, UR5 ;  /* 0x0000000513057c36 */ /* 0x020fca0008000000 */
[----:B------:R3:W-:Y:S01]  /*0110*/  @!P0 STS [R21], RZ ;  /* 0x000000ff15008388 */ /* 0x0007e20000000800 */
[----:B-1----:R-:W-:Y:S01]  /*0120*/  IMAD.WIDE R2, R5, 0x4, R2 ;  /* 0x0000000405027825 */ /* 0x002fe200078e0202 */
[----:B------:R-:W-:Y:S06]  /*0130*/  BAR.SYNC.DEFER_BLOCKING 0x0 ;  /* 0x0000000000007b1d */ /* 0x000fec0000010000 */
[----:B--2---:R1:W2:Y:S01]  /*0140*/  LDG.E R20, desc[UR10][R2.64] ;  /* 0x0000000a02147981 */ /* 0x0042a2000c1e1900 */
[----:B------:R-:W-:Y:S01]  /*0150*/  USHF.L.U32 UR5, UR5, 0x6, URZ ;  /* 0x0000000605057899 */ /* 0x000fe200080006ff */
[----:B------:R-:W-:Y:S01]  /*0160*/  IMAD.SHL.U32 R19, R19, 0x40, RZ ;  /* 0x0000004013137824 */ /* 0x000fe200078e00ff */
[----:B------:R-:W-:Y:S01]  /*0170*/  ULOP3.LUT UR4, UR7, 0x1f, URZ, 0xc0, !UPT ;  /* 0x0000001f07047892 */ /* 0x000fe2000f8ec0ff */
[----:B------:R-:W-:Y:S01]  /*0180*/  IMAD R5, R5, 0x810000, RZ ;  /* 0x0081000005057824 */ /* 0x000fe200078e02ff */
[----:B----4-:R-:W-:-:S02]  /*0190*/  UIADD3 UR6, UP0, UPT, UR8, 0x400, URZ ;  /* 0x0000040008067890 */ /* 0x010fc4000ff1e0ff */
[----:B------:R-:W-:Y:S02]  /*01a0*/  UIMAD UR4, UR4, 0x40800, URZ ;  /* 0x00040800040478a4 */ /* 0x000fe4000f8e02ff */
[C---:B------:R-:W-:Y:S01]  /*01b0*/  LOP3.LUT R5, R0.reuse, R5, RZ, 0xfc, !PT ;  /* 0x0000000500057212 */ /* 0x040fe200078efcff */
[----:B------:R-:W-:Y:S01]  /*01c0*/  UIADD3.X UR7, UPT, UPT, URZ, UR9, URZ, UP0, !UPT ;  /* 0x00000009ff077290 */ /* 0x000fe200087fe4ff */
[----:B-1----:R-:W-:Y:S02]  /*01d0*/  SHF.R.S32.HI R2, RZ, 0x1f, R19 ;  /* 0x0000001fff027819 */ /* 0x002fe40000011413 */
[----:B------:R-:W-:Y:S01]  /*01e0*/  IADD3 R3, P0, PT, R19, UR5, RZ ;  /* 0x0000000513037c10 */ /* 0x000fe2000ff1e0ff */
[----:B------:R-:W-:Y:S01]  /*01f0*/  VIADD R17, R5, UR4 ;  /* 0x0000000405117c36 */ /* 0x000fe20008000000 */
[----:B------:R-:W-:Y:S01]  /*0200*/  LOP3.LUT R18, R0, UR4, RZ, 0xfc, !PT ;  /* 0x0000000400127c12 */ /* 0x000fe2000f8efcff */
[----:B------:R-:W-:Y:S02]  /*0210*/  UMOV UR9, 0x80 ;  /* 0x0000008000097882 */ /* 0x000fe40000000000 */
[----:B------:R-:W-:Y:S01]  /*0220*/  IMAD.X R16, RZ, RZ, R2, P0 ;  /* 0x000000ffff107224 */ /* 0x000fe200000e0602 */
[----:B0-23--:R-:W-:-:S07]  /*0230*/  VIMNMX R20, PT, PT, R20, 0x810000, PT ;  /* 0x0081000014147848 */ /* 0x00dfce0003fe0100 */
.L_x_115:
[----:B0--3--:R-:W-:Y:S02]  /*0240*/  IMAD.U32 R12, RZ, RZ, UR6 ;  /* 0x00000006ff0c7e24 */ /* 0x009fe4000f8e00ff */
[----:B------:R-:W-:Y:S02]  /*0250*/  IMAD.U32 R13, RZ, RZ, UR7 ;  /* 0x00000007ff0d7e24 */ /* 0x000fe4000f8e00ff */
[----:B------:R-:W-:-:S05]  /*0260*/  IMAD.WIDE R12, R17, 0x8, R12 ;  /* 0x00000008110c7825 */ /* 0x000fca00078e020c */
[----:B------:R-:W2:Y:S01]  /*0270*/  LDG.E.64 R4, desc[UR10][R12.64+-0x400] ;  /* 0xfffc000a0c047981 */ /* 0x000ea2000c1e1b00 */
[----:B------:R-:W-:Y:S01]  /*0280*/  BAR.SYNC.DEFER_BLOCKING 0x0 ;  /* 0x0000000000007b1d */ /* 0x000fe20000010000 */
[----:B------:R-:W-:Y:S01]  /*0290*/  ISETP.GE.AND P1, PT, R18, R20, PT ;  /* 0x000000141200720c */ /* 0x000fe20003f26270 */
[----:B------:R-:W-:Y:S01]  /*02a0*/  IMAD.MOV.U32 R7, RZ, RZ, RZ ;  /* 0x000000ffff077224 */ /* 0x000fe200078e00ff */
[----:B------:R-:W-:-:S05]  /*02b0*/  PLOP3.LUT P0, PT, PT, PT, PT, 0x80, 0x8 ;  /* 0x000000000008781c */ /* 0x000fca0003f0f070 */
[----:B------:R-:W0:Y:S01]  /*02c0*/  S2UR UR15, SR_CgaCtaId ;  /* 0x00000000000f79c3 */ /* 0x000e220000008800 */
[----:B------:R-:W-:Y:S05]  /*02d0*/  BSSY.RECONVERGENT B0, `(.L_x_107) ;  /* 0x000000d000007945 */ /* 0x000fea0003800200 */
[----:B--2---:R-:W-:Y:S02]  /*02e0*/  @!P1 LOP3.LUT P2, RZ, R4, R5, RZ, 0xfc, !PT ;  /* 0x0000000504ff9212 */ /* 0x004fe4000784fcff */
[----:B------:R-:W-:Y:S02]  /*02f0*/  SHF.R.U32.HI R6, RZ, 0x6, R4 ;  /* 0x00000006ff067819 */ /* 0x000fe40000011604 */
[----:B------:R-:W-:-:S02]  /*0300*/  @!P1 PLOP3.LUT P0, PT, P2, PT, PT, 0x8, 0x80 ;  /* 0x000000000080981c */ /* 0x000fc4000170e170 */
[----:B------:R-:W-:-:S11]  /*0310*/  LOP3.LUT R6, R6, 0x3f, RZ, 0xc0, !PT ;  /* 0x0000003f06067812 */ /* 0x000fd600078ec0ff */
[----:B0-----:R-:W-:Y:S05]  /*0320*/  @P0 BRA `(.L_x_108) ;  /* 0x00000000001c0947 */ /* 0x001fea0003800000 */
[----:B------:R-:W0:Y:S01]  /*0330*/  S2UR UR8, SR_CgaCtaId ;  /* 0x00000000000879c3 */ /* 0x000e220000008800 */
[----:B------:R-:W-:Y:S01]  /*0340*/  UMOV UR4, 0x400 ;  /* 0x0000040000047882 */ /* 0x000fe20000000000 */
[----:B------:R-:W-:Y:S01]  /*0350*/  IMAD.MOV.U32 R8, RZ, RZ, 0x1 ;  /* 0x00000001ff087424 */ /* 0x000fe200078e00ff */
[----:B------:R-:W-:-:S04]  /*0360*/  UIADD3 UR4, UPT, UPT, UR4, 0x2000, URZ ;  /* 0x0000200004047890 */ /* 0x000fc8000fffe0ff */
[----:B0-----:R-:W-:-:S06]  /*0370*/  ULEA UR4, UR8, UR4, 0x18 ;  /* 0x0000000408047291 */ /* 0x001fcc000f8ec0ff */
[----:B------:R-:W-:-:S06]  /*0380*/  LEA R7, R6, UR4, 0x2 ;  /* 0x0000000406077c11 */ /* 0x000fcc000f8e10ff */
[----:B------:R0:W1:Y:S02]  /*0390*/  ATOMS.ADD R7, [R7], R8 ;  /* 0x000000080707738c */ /* 0x0000640000000000 */
.L_x_108:
[----:B------:R-:W-:Y:S05]  /*03a0*/  BSYNC.RECONVERGENT B0 ;  /* 0x0000000000007941 */ /* 0x000fea0003800200 */
.L_x_107:
[----:B01----:R-:W-:Y:S01]  /*03b0*/  SHF.R.S32.HI R8, RZ, 0x1f, R7 ;  /* 0x0000001fff087819 */ /* 0x003fe20000011407 */
[----:B------:R-:W-:Y:S01]  /*03c0*/  UMOV UR14, 0x400 ;  /* 0x00000400000e7882 */ /* 0x000fe20000000000 */
[----:B------:R-:W-:Y:S01]  /*03d0*/  BSSY.RECONVERGENT B0, `(.L_x_109) ;  /* 0x0000029000007945 */ /* 0x000fe20003800200 */
[----:B------:R-:W-:Y:S01]  /*03e0*/  ULEA UR8, UR15, UR14, 0x18 ;  /* 0x0000000e0f087291 */ /* 0x000fe2000f8ec0ff */
[----:B------:R-:W-:-:S04]  /*03f0*/  LEA.HI R8, R8, R7, RZ, 0x4 ;  /* 0x0000000708087211 */ /* 0x000fc800078f20ff */
[----:B------:R-:W-:Y:S02]  /*0400*/  LOP3.LUT R8, R8, 0xfffffff0, RZ, 0xc0, !PT ;  /* 0xfffffff008087812 */ /* 0x000fe400078ec0ff */
[----:B------:R-:W-:-:S03]  /*0410*/  LEA R14, R6, UR8, 0x7 ;  /* 0x00000008060e7c11 */ /* 0x000fc6000f8e38ff */
[----:B------:R-:W-:-:S05]  /*0420*/  IMAD.IADD R8, R7, 0x1, -R8 ;  /* 0x0000000107087824 */ /* 0x000fca00078e0a08 */
[----:B------:R-:W-:Y:S02]  /*0430*/  SEL R9, R8, RZ, !P0 ;  /* 0x000000ff08097207 */ /* 0x000fe40004000000 */
[----:B------:R-:W-:-:S03]  /*0440*/  ISETP.GE.AND P0, PT, R7, 0x1, PT ;  /* 0x000000010700780c */ /* 0x000fc60003f06270 */
[----:B------:R-:W-:-:S05]  /*0450*/  IMAD R7, R9, 0x8, R14 ;  /* 0x0000000809077824 */ /* 0x000fca00078e020e */
[----:B------:R0:W-:Y:S01]  /*0460*/  STS.64 [R7], R4 ;  /* 0x0000000407007388 */ /* 0x0001e20000000a00 */
[----:B------:R-:W-:Y:S06]  /*0470*/  BAR.SYNC.DEFER_BLOCKING 0x0 ;  /* 0x0000000000007b1d */ /* 0x000fec0000010000 */
[----:B------:R-:W-:Y:S05]  /*0480*/  @!P0 BRA `(.L_x_110) ;  /* 0x0000000000748947 */ /* 0x000fea0003800000 */
[----:B0-----:R-:W-:-:S04]  /*0490*/  LOP3.LUT R4, R9, 0x8, RZ, 0xfc, !PT ;  /* 0x0000000809047812 */ /* 0x001fc800078efcff */
[----:B------:R-:W-:-:S13]  /*04a0*/  ISETP.NE.AND P0, PT, R4, 0x8, PT ;  /* 0x000000080400780c */ /* 0x000fda0003f05270 */
[----:B------:R-:W-:Y:S05]  /*04b0*/  @P0 BRA `(.L_x_110) ;  /* 0x0000000000680947 */ /* 0x000fea0003800000 */
[----:B------:R-:W-:Y:S01]  /*04c0*/  IADD3 R4, P0, PT, R6, R3, RZ ;  /* 0x0000000306047210 */ /* 0x000fe20007f1e0ff */
[----:B------:R-:W-:-:S04]  /*04d0*/  IMAD.MOV.U32 R27, RZ, RZ, 0x8 ;  /* 0x00000008ff1b7424 */ /* 0x000fc800078e00ff */
[----:B------:R-:W-:Y:S01]  /*04e0*/  IMAD.X R5, RZ, RZ, R16, P0 ;  /* 0x000000ffff057224 */ /* 0x000fe200000e0610 */
[----:B------:R-:W-:-:S04]  /*04f0*/  LEA R24, P0, R4, UR12, 0x2 ;  /* 0x0000000c04187c11 */ /* 0x000fc8000f8010ff */
[----:B------:R-:W-:-:S05]  /*0500*/  LEA.HI.X R25, R4, UR13, R5, 0x2, P0 ;  /* 0x0000000d04197c11 */ /* 0x000fca00080f1405 */
[----:B------:R-:W2:Y:S01]  /*0510*/  ATOMG.E.ADD.STRONG.GPU PT, R24, desc[UR10][R24.64], R27 ;  /* 0x8000001b181879a8 */ /* 0x000ea200081ef10a */
[----:B------:R-:W-:Y:S02]  /*0520*/  IMAD R14, R9, -0x8, R14 ;  /* 0xfffffff8090e7824 */ /* 0x000fe400078e020e */
[----:B------:R-:W-:-:S03]  /*0530*/  VIADD R5, R6, UR5 ;  /* 0x0000000506057c36 */ /* 0x000fc60008000000 */
[----:B------:R-:W-:Y:S04]  /*0540*/  ATOMS.EXCH.64 R8, [R14+0x40], RZ ;  /* 0x000040ff0e08738c */ /* 0x000fe80004000400 */
[----:B------:R-:W0:Y:S01]  /*0550*/  ATOMS.EXCH.64 R10, [R14+0x48], RZ ;  /* 0x000048ff0e0a738c */ /* 0x000e220004000400 */
[----:B--2---:R-:W-:-:S05]  /*0560*/  VIMNMX R4, PT, PT, R24, 0x203f8, PT ;  /* 0x000203f818047848 */ /* 0x004fca0003fe0100 */
[----:B------:R-:W-:Y:S02]  /*0570*/  IMAD R15, R5, 0x20400, R4 ;  /* 0x00020400050f7824 */ /* 0x000fe400078e0204 */
[----:B------:R-:W-:Y:S03]  /*0580*/  ATOMS.EXCH.64 R4, [R14+0x50], RZ ;  /* 0x000050ff0e04738c */ /* 0x000fe60004000400 */
[----:B------:R-:W-:Y:S01]  /*0590*/  SHF.R.S32.HI R26, RZ, 0x1f, R15 ;  /* 0x0000001fff1a7819 */ /* 0x000fe2000001140f */
[----:B------:R-:W1:Y:S03]  /*05a0*/  ATOMS.EXCH.64 R6, [R14+0x58], RZ ;  /* 0x000058ff0e06738c */ /* 0x000e660004000400 */
[----:B------:R-:W-:-:S04]  /*05b0*/  LEA.HI R26, R26, R15, RZ, 0x2 ;  /* 0x0000000f1a1a7211 */ /* 0x000fc800078f10ff */
[----:B------:R-:W-:-:S05]  /*05c0*/  SHF.R.S32.HI R25, RZ, 0x2, R26 ;  /* 0x00000002ff197819 */ /* 0x000fca000001141a */
[----:B------:R-:W-:-:S05]  /*05d0*/  IMAD.WIDE R24, R25, 0x20, R22 ;  /* 0x0000002019187825 */ /* 0x000fca00078e0216 */
[----:B0-----:R-:W-:Y:S04]  /*05e0*/  STG.E.128 desc[UR10][R24.64], R8 ;  /* 0x0000000818007986 */ /* 0x001fe8000c101d0a */
[----:B------:R-:W-:Y:S04]  /*05f0*/  ATOMS.EXCH.64 R8, [R14+0x60], RZ ;  /* 0x000060ff0e08738c */ /* 0x000fe80004000400 */
[----:B------:R-:W0:Y:S04]  /*0600*/  ATOMS.EXCH.64 R10, [R14+0x68], RZ ;  /* 0x000068ff0e0a738c */ /* 0x000e280004000400 */
[----:B-1----:R-:W-:Y:S04]  /*0610*/  STG.E.128 desc[UR10][R24.64+0x10], R4 ;  /* 0x0000100418007986 */ /* 0x002fe8000c101d0a */
[----:B------:R-:W-:Y:S04]  /*0620*/  ATOMS.EXCH.64 R4, [R14+0x70], RZ ;  /* 0x000070ff0e04738c */ /* 0x000fe80004000400 */
[----:B------:R-:W1:Y:S04]  /*0630*/  ATOMS.EXCH.64 R6, [R14+0x78], RZ ;  /* 0x000078ff0e06738c */ /* 0x000e680004000400 */
[----:B0-----:R2:W-:Y:S04]  /*0640*/  STG.E.128 desc[UR10][R24.64+0x20], R8 ;  /* 0x0000200818007986 */ /* 0x0015e8000c101d0a */
[----:B-1----:R2:W-:Y:S02]  /*0650*/  STG.E.128 desc[UR10][R24.64+0x30], R4 ;  /* 0x0000300418007986 */ /* 0x0025e4000c101d0a */
.L_x_110:
[----:B------:R-:W-:Y:S05]  /*0660*/  BSYNC.RECONVERGENT B0 ;  /* 0x0000000000007941 */ /* 0x000fea0003800200 */
.L_x_109:
[----:B------:R-:W3:Y:S01]  /*0670*/  LDG.E.64 R12, desc[UR10][R12.64] ;  /* 0x0000000a0c0c7981 */ /* 0x000ee2000c1e1b00 */
[----:B0-2---:R-:W-:Y:S01]  /*0680*/  VIADD R5, R18, 0x80 ;  /* 0x0000008012057836 */ /* 0x005fe20000000000 */
[----:B------:R-:W-:Y:S01]  /*0690*/  BAR.SYNC.DEFER_BLOCKING 0x0 ;  /* 0x0000000000007b1d */ /* 0x000fe20000010000 */
[----:B------:R-:W-:-:S03]  /*06a0*/  PLOP3.LUT P0, PT, PT, PT, PT, 0x80, 0x8 ;  /* 0x000000000008781c */ /* 0x000fc60003f0f070 */
[----:B------:R-:W-:Y:S01]  /*06b0*/  ISETP.GE.AND P1, PT, R5, R20, PT ;  /* 0x000000140500720c */ /* 0x000fe20003f26270 */
[----:B------:R-:W-:Y:S01]  /*06c0*/  IMAD.MOV.U32 R5, RZ, RZ, RZ ;  /* 0x000000ffff057224 */ /* 0x000fe200078e00ff */
[----:B------:R-:W-:Y:S11]  /*06d0*/  BSSY.RECONVERGENT B0, `(.L_x_111) ;  /* 0x000000b000007945 */ /* 0x000ff60003800200 */
[----:B---3--:R-:W-:-:S02]  /*06e0*/  @!P1 LOP3.LUT P2, RZ, R12, R13, RZ, 0xfc, !PT ;  /* 0x0000000d0cff9212 */ /* 0x008fc4000784fcff */
[----:B------:R-:W-:Y:S02]  /*06f0*/  SHF.R.U32.HI R4, RZ, 0x6, R12 ;  /* 0x00000006ff047819 */ /* 0x000fe4000001160c */
[----:B------:R-:W-:Y:S02]  /*0700*/  @!P1 PLOP3.LUT P0, PT, P2, PT, PT, 0x8, 0x80 ;  /* 0x000000000080981c */ /* 0x000fe4000170e170 */
[----:B------:R-:W-:-:S11]  /*0710*/  LOP3.LUT R4, R4, 0x3f, RZ, 0xc0, !PT ;  /* 0x0000003f04047812 */ /* 0x000fd600078ec0ff */
[----:B------:R-:W-:Y:S05]  /*0720*/  @P0 BRA `(.L_x_112) ;  /* 0x0000000000140947 */ /* 0x000fea0003800000 */
[----:B------:R-:W-:Y:S01]  /*0730*/  UIADD3 UR4, UPT, UPT, UR14, 0x2000, URZ ;  /* 0x000020000e047890 */ /* 0x000fe2000fffe0ff */
[----:B------:R-:W-:-:S03]  /*0740*/  IMAD.MOV.U32 R6, RZ, RZ, 0x1 ;  /* 0x00000001ff067424 */ /* 0x000fc600078e00ff */
[----:B------:R-:W-:-:S06]  /*0750*/  ULEA UR4, UR15, UR4, 0x18 ;  /* 0x000000040f047291 */ /* 0x000fcc000f8ec0ff */
[----:B------:R-:W-:-:S06]  /*0760*/  LEA R5, R4, UR4, 0x2 ;  /* 0x0000000404057c11 */ /* 0x000fcc000f8e10ff */
[----:B------:R0:W1:Y:S02]  /*0770*/  ATOMS.ADD R5, [R5], R6 ;  /* 0x000000060505738c */ /* 0x0000640000000000 */
.L_x_112:
[----:B------:R-:W-:Y:S05]  /*0780*/  BSYNC.RECONVERGENT B0 ;  /* 0x0000000000007941 */ /* 0x000fea0003800200 */
.L_x_111:
[----:B01----:R-:W-:Y:S01]  /*0790*/  SHF.R.S32.HI R6, RZ, 0x1f, R5 ;  /* 0x0000001fff067819 */ /* 0x003fe20000011405 */
[----:B------:R-:W-:Y:S01]  /*07a0*/  UIADD3 UR9, UPT, UPT, UR9, 0x100, URZ ;  /* 0x0000010009097890 */ /* 0x000fe2000fffe0ff */
[----:B------:R-:W-:Y:S01]  /*07b0*/  LEA R9, R4, UR8, 0x7 ;  /* 0x0000000804097c11 */ /* 0x000fe2000f8e38ff */
[----:B------:R-:W-:Y:S01]  /*07c0*/  BSSY.RECONVERGENT B0, `(.L_x_113) ;  /* 0x0000028000007945 */ /* 0x000fe20003800200 */
[----:B------:R-:W-:Y:S01]  /*07d0*/  LEA.HI R6, R6, R5, RZ, 0x4 ;  /* 0x0000000506067211 */ /* 0x000fe200078f20ff */
[----:B------:R-:W-:-:S03]  /*07e0*/  UISETP.NE.AND UP0, UPT, UR9, 0x40880, UPT ;  /* 0x000408800900788c */ /* 0x000fc6000bf05270 */
[----:B------:R-:W-:-:S05]  /*07f0*/  LOP3.LUT R6, R6, 0xfffffff0, RZ, 0xc0, !PT ;  /* 0xfffffff006067812 */ /* 0x000fca00078ec0ff */
[----:B------:R-:W-:-:S05]  /*0800*/  IMAD.IADD R6, R5, 0x1, -R6 ;  /* 0x0000000105067824 */ /* 0x000fca00078e0a06 */
[----:B------:R-:W-:Y:S02]  /*0810*/  SEL R26, R6, RZ, !P0 ;  /* 0x000000ff061a7207 */ /* 0x000fe40004000000 */
[----:B------:R-:W-:-:S03]  /*0820*/  ISETP.GE.AND P0, PT, R5, 0x1, PT ;  /* 0x000000010500780c */ /* 0x000fc60003f06270 */
[----:B------:R-:W-:-:S05]  /*0830*/  IMAD R7, R26, 0x8, R9 ;  /* 0x000000081a077824 */ /* 0x000fca00078e0209 */
[----:B------:R0:W-:Y:S01]  /*0840*/  STS.64 [R7], R12 ;  /* 0x0000000c07007388 */ /* 0x0001e20000000a00 */
[----:B------:R-:W-:Y:S06]  /*0850*/  BAR.SYNC.DEFER_BLOCKING 0x0 ;  /* 0x0000000000007b1d */ /* 0x000fec0000010000 */
[----:B------:R-:W-:Y:S05]  /*0860*/  @!P0 BRA `(.L_x_114) ;  /* 0x0000000000748947 */ /* 0x000fea0003800000 */
[----:B------:R-:W-:-:S04]  /*0870*/  LOP3.LUT R5, R26, 0x8, RZ, 0xfc, !PT ;  /* 0x000000081a057812 */ /* 0x000fc800078efcff */
[----:B------:R-:W-:-:S13]  /*0880*/  ISETP.NE.AND P0, PT, R5, 0x8, PT ;  /* 0x000000080500780c */ /* 0x000fda0003f05270 */
[----:B------:R-:W-:Y:S05]  /*0890*/  @P0 BRA `(.L_x_114) ;  /* 0x0000000000680947 */ /* 0x000fea0003800000 */
[----:B------:R-:W-:Y:S01]  /*08a0*/  IADD3 R5, P0, PT, R4, R3, RZ ;  /* 0x0000000304057210 */ /* 0x000fe20007f1e0ff */
[----:B------:R-:W-:-:S04]  /*08b0*/  IMAD.MOV.U32 R11, RZ, RZ, 0x8 ;  /* 0x00000008ff0b7424 */ /* 0x000fc800078e00ff */
[----:B------:R-:W-:Y:S01]  /*08c0*/  IMAD.X R8, RZ, RZ, R16, P0 ;  /* 0x000000ffff087224 */ /* 0x000fe200000e0610 */
[----:B------:R-:W-:-:S04]  /*08d0*/  LEA R6, P0, R5, UR12, 0x2 ;  /* 0x0000000c05067c11 */ /* 0x000fc8000f8010ff */
[----:B0-----:R-:W-:-:S05]  /*08e0*/  LEA.HI.X R7, R5, UR13, R8, 0x2, P0 ;  /* 0x0000000d05077c11 */ /* 0x001fca00080f1408 */
[----:B------:R0:W2:Y:S01]  /*08f0*/  ATOMG.E.ADD.STRONG.GPU PT, R6, desc[UR10][R6.64], R11 ;  /* 0x8000000b060679a8 */ /* 0x0000a200081ef10a */
[----:B------:R-:W-:Y:S02]  /*0900*/  IMAD R26, R26, -0x8, R9 ;  /* 0xfffffff81a1a7824 */ /* 0x000fe400078e0209 */
[----:B------:R-:W-:-:S03]  /*0910*/  VIADD R5, R4, UR5 ;  /* 0x0000000504057c36 */ /* 0x000fc60008000000 */
[----:B------:R-:W-:Y:S04]  /*0920*/  ATOMS.EXCH.64 R12, [R26+0x40], RZ ;  /* 0x000040ff1a0c738c */ /* 0x000fe80004000400 */
[----:B------:R-:W1:Y:S04]  /*0930*/  ATOMS.EXCH.64 R14, [R26+0x48], RZ ;  /* 0x000048ff1a0e738c */ /* 0x000e680004000400 */
[----:B------:R-:W-:Y:S04]  /*0940*/  ATOMS.EXCH.64 R8, [R26+0x50], RZ ;  /* 0x000050ff1a08738c */ /* 0x000fe80004000400 */
[----:B0-----:R-:W0:Y:S01]  /*0950*/  ATOMS.EXCH.64 R10, [R26+0x58], RZ ;  /* 0x000058ff1a0a738c */ /* 0x001e220004000400 */
[----:B--2---:R-:W-:-:S05]  /*0960*/  VIMNMX R4, PT, PT, R6, 0x203f8, PT ;  /* 0x000203f806047848 */ /* 0x004fca0003fe0100 */
[----:B------:R-:W-:-:S05]  /*0970*/  IMAD R4, R5, 0x20400, R4 ;  /* 0x0002040005047824 */ /* 0x000fca00078e0204 */
[----:B------:R-:W-:-:S04]  /*0980*/  SHF.R.S32.HI R5, RZ, 0x1f, R4 ;  /* 0x0000001fff057819 */ /* 0x000fc80000011404 */
[----:B------:R-:W-:-:S04]  /*0990*/  LEA.HI R5, R5, R4, RZ, 0x2 ;  /* 0x0000000405057211 */ /* 0x000fc800078f10ff */
[----:B------:R-:W-:-:S05]  /*09a0*/  SHF.R.S32.HI R5, RZ, 0x2, R5 ;  /* 0x00000002ff057819 */ /* 0x000fca0000011405 */
[----:B------:R-:W-:Y:S02]  /*09b0*/  IMAD.WIDE R24, R5, 0x20, R22 ;  /* 0x0000002005187825 */ /* 0x000fe400078e0216 */
[----:B------:R-:W-:Y:S04]  /*09c0*/  ATOMS.EXCH.64 R4, [R26+0x60], RZ ;  /* 0x000060ff1a04738c */ /* 0x000fe80004000400 */
[----:B-1----:R-:W-:Y:S04]  /*09d0*/  STG.E.128 desc[UR10][R24.64], R12 ;  /* 0x0000000c18007986 */ /* 0x002fe8000c101d0a */
[----:B------:R-:W1:Y:S04]  /*09e0*/  ATOMS.EXCH.64 R6, [R26+0x68], RZ ;  /* 0x000068ff1a06738c */ /* 0x000e680004000400 */
[----:B------:R-:W-:Y:S04]  /*09f0*/  ATOMS.EXCH.64 R12, [R26+0x70], RZ ;  /* 0x000070ff1a0c738c */ /* 0x000fe80004000400 */
[----:B------:R-:W2:Y:S04]  /*0a00*/  ATOMS.EXCH.64 R14, [R26+0x78], RZ ;  /* 0x000078ff1a0e738c */ /* 0x000ea80004000400 */
[----:B0-----:R3:W-:Y:S04]  /*0a10*/  STG.E.128 desc[UR10][R24.64+0x10], R8 ;  /* 0x0000100818007986 */ /* 0x0017e8000c101d0a */
[----:B-1----:R3:W-:Y:S04]  /*0a20*/  STG.E.128 desc[UR10][R24.64+0x20], R4 ;  /* 0x0000200418007986 */ /* 0x0027e8000c101d0a */
[----:B--2---:R3:W-:Y:S02]  /*0a30*/  STG.E.128 desc[UR10][R24.64+0x30], R12 ;  /* 0x0000300c18007986 */ /* 0x0047e4000c101d0a */
.L_x_114:
[----:B------:R-:W-:Y:S05]  /*0a40*/  BSYNC.RECONVERGENT B0 ;  /* 0x0000000000007941 */ /* 0x000fea0003800200 */
.L_x_113:
[----:B------:R-:W-:Y:S02]  /*0a50*/  VIADD R18, R18, 0x100 ;  /* 0x0000010012127836 */ /* 0x000fe40000000000 */
[----:B------:R-:W-:Y:S01]  /*0a60*/  VIADD R17, R17, 0x100 ;  /* 0x0000010011117836 */ /* 0x000fe20000000000 */
[----:B------:R-:W-:Y:S06]  /*0a70*/  BRA.U UP0, `(.L_x_115) ;  /* 0xfffffff500f07547 */ /* 0x000fec000b83ffff */
[----:B------:R-:W-:Y:S01]  /*0a80*/  BAR.SYNC.DEFER_BLOCKING 0x0 ;  /* 0x0000000000007b1d */ /* 0x000fe20000010000 */
[----:B------:R-:W-:-:S13]  /*0a90*/  ISETP.GT.U32.AND P0, PT, R0, 0x3f, PT ;  /* 0x0000003f0000780c */ /* 0x000fda0003f04070 */
[----:B------:R-:W-:Y:S05]  /*0aa0*/  @P0 EXIT ;  /* 0x000000000000094d */ /* 0x000fea0003800000 */
[----:B------:R-:W1:Y:S01]  /*0ab0*/  LDCU.64 UR6, c[0x0][0x398] ;  /* 0x00007300ff0677ac */ /* 0x000e620008000a00 */
[----:B------:R-:W-:Y:S01]  /*0ac0*/  VIADD R20, R0, UR5 ;  /* 0x0000000500147c36 */ /* 0x000fe20008000000 */
[----:B------:R-:W2:Y:S01]  /*0ad0*/  LDS R21, [R21] ;  /* 0x0000000015157984 */ /* 0x000ea20000000800 */
[----:B---3--:R-:W-:-:S03]  /*0ae0*/  IMAD.MOV.U32 R5, RZ, RZ, 0x8 ;  /* 0x00000008ff057424 */ /* 0x008fc600078e00ff */
[----:B------:R-:W-:-:S05]  /*0af0*/  IADD3 R19, P0, PT, R19, R20, RZ ;  /* 0x0000001413137210 */ /* 0x000fca0007f1e0ff */
[----:B------:R-:W-:Y:S01]  /*0b00*/  IMAD.X R4, RZ, RZ, R2, P0 ;  /* 0x000000ffff047224 */ /* 0x000fe200000e0602 */
[----:B-1----:R-:W-:-:S04]  /*0b10*/  LEA R2, P0, R19, UR6, 0x2 ;  /* 0x0000000613027c11 */ /* 0x002fc8000f8010ff */
[----:B------:R-:W-:-:S05]  /*0b20*/  LEA.HI.X R3, R19, UR7, R4, 0x2, P0 ;  /* 0x0000000713037c11 */ /* 0x000fca00080f1404 */
[----:B------:R1:W3:Y:S01]  /*0b30*/  ATOMG.E.ADD.STRONG.GPU PT, R22, desc[UR10][R2.64], R5 ;  /* 0x80000005021679a8 */ /* 0x0002e200081ef10a */
[----:B------:R-:W-:-:S05]  /*0b40*/  LEA R0, R0, UR8, 0x7 ;  /* 0x0000000800007c11 */ /* 0x000fca000f8e38ff */
[----:B------:R-:W-:Y:S01]  /*0b50*/  VIADD R23, R0, 0x40 ;  /* 0x0000004000177836 */ /* 0x000fe20000000000 */
[----:B-1----:R-:W1:Y:S01]  /*0b60*/  LDC.64 R2, c[0x0][0x388] ;  /* 0x0000e200ff027b82 */ /* 0x002e620000000a00 */
[----:B--2---:R-:W-:-:S04]  /*0b70*/  SHF.R.S32.HI R4, RZ, 0x1f, R21 ;  /* 0x0000001fff047819 */ /* 0x004fc80000011415 */
[----:B------:R-:W-:-:S04]  /*0b80*/  LEA.HI R4, R4, R21, RZ, 0x4 ;  /* 0x0000001504047211 */ /* 0x000fc800078f20ff */
[----:B------:R-:W-:-:S05]  /*0b90*/  LOP3.LUT R4, R4, 0xfffffff0, RZ, 0xc0, !PT ;  /* 0xfffffff004047812 */ /* 0x000fca00078ec0ff */
[----:B------:R-:W-:-:S05]  /*0ba0*/  IMAD.IADD R4, R21, 0x1, -R4 ;  /* 0x0000000115047824 */ /* 0x000fca00078e0a04 */
[----:B------:R-:W-:-:S13]  /*0bb0*/  ISETP.GE.AND P0, PT, R4, 0x8, PT ;  /* 0x000000080400780c */ /* 0x000fda0003f06270 */
[----:B------:R-:W-:-:S05]  /*0bc0*/  @!P0 IMAD.MOV R23, RZ, RZ, R0 ;  /* 0x000000ffff178224 */ /* 0x000fca00078e0200 */
[----:B------:R-:W2:Y:S04]  /*0bd0*/  LDS.128 R16, [R23] ;  /* 0x0000000017107984 */ /* 0x000ea80000000c00 */
[----:B0-----:R-:W0:Y:S04]  /*0be0*/  LDS.128 R12, [R23+0x10] ;  /* 0x00001000170c7984 */ /* 0x001e280000000c00 */
[----:B------:R-:W4:Y:S04]  /*0bf0*/  LDS.128 R8, [R23+0x20] ;  /* 0x0000200017087984 */ /* 0x000f280000000c00 */
[----:B------:R-:W5:Y:S01]  /*0c00*/  LDS.128 R4, [R23+0x30] ;  /* 0x0000300017047984 */ /* 0x000f620000000c00 */
[----:B---3--:R-:W-:-:S05]  /*0c10*/  VIMNMX R21, PT, PT, R22, 0x203f8, PT ;  /* 0x000203f816157848 */ /* 0x008fca0003fe0100 */
[----:B------:R-:W-:-:S05]  /*0c20*/  IMAD R21, R20, 0x20400, R21 ;  /* 0x0002040014157824 */ /* 0x000fca00078e0215 */
[----:B------:R-:W-:-:S05]  /*0c30*/  SHF.R.U32.HI R21, RZ, 0x2, R21 ;  /* 0x00000002ff157819 */ /* 0x000fca0000011615 */
[----:B-1----:R-:W-:-:S05]  /*0c40*/  IMAD.WIDE.U32 R2, R21, 0x20, R2 ;  /* 0x0000002015027825 */ /* 0x002fca00078e0002 */
[----:B--2---:R-:W-:Y:S04]  /*0c50*/  STG.E.128 desc[UR10][R2.64], R16 ;  /* 0x0000001002007986 */ /* 0x004fe8000c101d0a */
[----:B0-----:R-:W-:Y:S04]  /*0c60*/  STG.E.128 desc[UR10][R2.64+0x10], R12 ;  /* 0x0000100c02007986 */ /* 0x001fe8000c101d0a */
[----:B----4-:R-:W-:Y:S04]  /*0c70*/  STG.E.128 desc[UR10][R2.64+0x20], R8 ;  /* 0x0000200802007986 */ /* 0x010fe8000c101d0a */
[----:B-----5:R-:W-:Y:S01]  /*0c80*/  STG.E.128 desc[UR10][R2.64+0x30], R4 ;  /* 0x0000300402007986 */ /* 0x020fe2000c101d0a */
[----:B------:R-:W-:Y:S05]  /*0c90*/  EXIT ;  /* 0x000000000000794d */ /* 0x000fea0003800000 */
.L_x_116:
        /* <DEDUP_REMOVED lines=14> */
.L_x_129:


//--------------------- .text.FluffySeed2A        --------------------------
	.section	.text.FluffySeed2A,"ax",@progbits
	.align	128
        .global         FluffySeed2A
        .type           FluffySeed2A,@function
        .size           FluffySeed2A,(.L_x_130 - FluffySeed2A)
        .other          FluffySeed2A,@"STO_CUDA_ENTRY STV_DEFAULT"
FluffySeed2A:
.text.FluffySeed2A:
[----:B------:R-:W0:Y:S01]  /*0000*/  LDC R1, c[0x0][0x37c] ;  /* 0x0000df00ff017b82 */ /* 0x000e220000000800 */
[----:B------:R-:W1:Y:S07]  /*0010*/  S2R R2, SR_TID.X ;  /* 0x0000000000027919 */ /* 0x000e6e0000002100 */
[----:B------:R-:W2:Y:S01]  /*0020*/  S2UR UR5, SR_CgaCtaId ;  /* 0x00000000000579c3 */ /* 0x000ea20000008800 */
[----:B------:R-:W-:Y:S01]  /*0030*/  UMOV UR4, 0x400 ;  /* 0x0000040000047882 */ /* 0x000fe20000000000 */
[----:B0-----:R-:W-:Y:S01]  /*0040*/  VIADD R1, R1, 0xfffffe00 ;  /* 0xfffffe0001017836 */ /* 0x001fe20000000000 */
[----:B------:R-:W-:Y:S01]  /*0050*/  UIADD3 UR4, UPT, UPT, UR4, 0x2000, URZ ;  /* 0x0000200004047890 */ /* 0x000fe2000fffe0ff */
[----:B------:R-:W0:Y:S04]  /*0060*/  LDCU.64 UR8, c[0x0][0x358] ;  /* 0x00006b00ff0877ac */ /* 0x000e280008000a00 */
[----:B------:R-:W3:Y:S01]  /*0070*/  LDC R3, c[0x0][0x360] ;  /* 0x0000d800ff037b82 */ /* 0x000ee20000000800 */
[----:B--2---:R-:W-:-:S07]  /*0080*/  ULEA UR4, UR5, UR4, 0x18 ;  /* 0x0000000405047291 */ /* 0x004fce000f8ec0ff */
[----:B------:R-:W3:Y:S01]  /*0090*/  S2UR UR5, SR_CTAID.X ;  /* 0x00000000000579c3 */ /* 0x000ee20000002500 */
[C---:B-1----:R-:W-:Y:S02]  /*00a0*/  ISETP.GT.U32.AND P0, PT, R2.reuse, 0x3f, PT ;  /* 0x0000003f0200780c */ /* 0x042fe40003f04070 */
[----:B------:R-:W-:Y:S01]  /*00b0*/  LEA R0, R2, UR4, 0x2 ;  /* 0x0000000402007c11 */ /* 0x000fe2000f8e10ff */
[----:B------:R-:W-:-:S10]  /*00c0*/  UMOV UR4, URZ ;  /* 0x000000ff00047c82 */ /* 0x000fd40008000000 */
[----:B------:R1:W-:Y:S01]  /*00d0*/  @!P0 STS [R0], RZ ;  /* 0x000000ff00008388 */ /* 0x0003e20000000800 */
[----:B---3--:R-:W-:Y:S01]  /*00e0*/  IMAD R3, R3, UR5, R2 ;  /* 0x0000000503037c24 */ /* 0x008fe2000f8e0202 */
[----:B01----:R-:W-:Y:S06]  /*00f0*/  BAR.SYNC.DEFER_BLOCKING 0x0 ;  /* 0x0000000000007b1d */ /* 0x003fec0000010000 */
.L_x_123:
[----:B0-----:R-:W0:Y:S01]  /*0100*/  LDCU.64 UR6, c[0x3][URZ] ;  /* 0x00c00000ff0677ac */ /* 0x001e220008000a00 */
[----:B------:R-:W-:Y:S01]  /*0110*/  LEA R5, R3, UR4, 0xb ;  /* 0x0000000403057c11 */ /* 0x000fe2000f8e58ff */
[----:B------:R-:W-:Y:S01]  /*0120*/  IMAD.MOV.U32 R4, RZ, RZ, RZ ;  /* 0x000000ffff047224 */ /* 0x000fe200078e00ff */
[----:B------:R-:W1:Y:S01]  /*0130*/  LDCU.64 UR10, c[0x3][0x8] ;  /* 0x00c00100ff0a77ac */ /* 0x000e620008000a00 */
[----:B------:R-:W-:Y:S01]  /*0140*/  IMAD.MOV.U32 R0, RZ, RZ, R1 ;  /* 0x000000ffff007224 */ /* 0x000fe200078e0001 */
[----:B------:R-:W2:Y:S01]  /*0150*/  LDCU.64 UR12, c[0x3][0x10] ;  /* 0x00c00200ff0c77ac */ /* 0x000ea20008000a00 */
[----:B---3--:R-:W3:Y:S01]  /*0160*/  LDCU.64 UR14, c[0x3][0x18] ;  /* 0x00c00300ff0e77ac */ /* 0x008ee20008000a00 */
        /* <DEDUP_REMOVED lines=11> */
.L_x_117:
[----:B------:R-:W-:Y:S01]  /*0220*/  IADD3 R6, P0, PT, R17, R12, RZ ;  /* 0x0000000c11067210 */ /* 0x000fe20007f1e0ff */
[----:B------:R-:W-:Y:S01]  /*0230*/  UIADD3 UR5, UPT, UPT, UR5, 0x1, URZ ;  /* 0x0000000105057890 */ /* 0x000fe2000fffe0ff */
[----:B------:R-:W-:Y:S02]  /*0240*/  LOP3.LUT R15, R15, R5, RZ, 0x3c, !PT ;  /* 0x000000050f0f7212 */ /* 0x000fe400078e3cff */
[----:B------:R-:W-:Y:S01]  /*0250*/  LOP3.LUT R14, R14, R4, RZ, 0x3c, !PT ;  /* 0x000000040e0e7212 */ /* 0x000fe200078e3cff */
[--C-:B------:R-:W-:Y:S01]  /*0260*/  IMAD.X R18, R19, 0x1, R13.reuse, P0 ;  /* 0x0000000113127824 */ /* 0x100fe200000e060d */
[----:B------:R-:W-:Y:S01]  /*0270*/  SHF.L.W.U32.HI R11, R13, 0xd, R12 ;  /* 0x0000000d0d0b7819 */ /* 0x000fe20000010e0c */
[----:B------:R-:W-:Y:S01]  /*0280*/  UISETP.NE.AND UP0, UPT, UR5, 0x40, UPT ;  /* 0x000000400500788c */ /* 0x000fe2000bf05270 */
[----:B------:R-:W-:Y:S02]  /*0290*/  SHF.L.W.U32.HI R9, R12, 0xd, R13 ;  /* 0x0000000d0c097819 */ /* 0x000fe40000010e0d */
        /* <DEDUP_REMOVED lines=21> */
[----:B------:R-:W-:-:S02]  /*03f0*/  SHF.L.W.U32.HI R9, R17, 0xd, R12 ;  /* 0x0000000d11097819 */ /* 0x000fc40000010e0c */
[----:B------:R-:W-:Y:S01]  /*0400*/  SHF.L.W.U32.HI R8, R12, 0xd, R17 ;  /* 0x0000000d0c087819 */ /* 0x000fe20000010e11 */
[----:B------:R-:W-:Y:S01]  /*0410*/  IMAD.X R17, R17, 0x1, R14, P0 ;  /* 0x0000000111117824 */ /* 0x000fe200000e060e */
[----:B------:R-:W-:Y:S02]  /*0420*/  IADD3 R12, P0, PT, R10, R13, RZ ;  /* 0x0000000d0a0c7210 */ /* 0x000fe40007f1e0ff */
[----:B------:R-:W-:Y:S02]  /*0430*/  LOP3.LUT R13, R6, R9, RZ, 0x3c, !PT ;  /* 0x00000009060d7212 */ /* 0x000fe400078e3cff */
[----:B------:R-:W-:Y:S02]  /*0440*/  SHF.L.W.U32.HI R9, R10, 0x10, R11 ;  /* 0x000000100a097819 */ /* 0x000fe40000010e0b */
[C---:B------:R-:W-:Y:S01]  /*0450*/  SHF.L.W.U32.HI R10, R11.reuse, 0x10, R10 ;  /* 0x000000100b0a7819 */ /* 0x040fe20000010e0a */
[----:B------:R-:W-:Y:S01]  /*0460*/  IMAD.X R11, R11, 0x1, R7, P0 ;  /* 0x000000010b0b7824 */ /* 0x000fe200000e0607 */
[----:B------:R-:W-:-:S02]  /*0470*/  LOP3.LUT R16, R17, R8, RZ, 0x3c, !PT ;  /* 0x0000000811107212 */ /* 0x000fc400078e3cff */
[----:B------:R-:W-:Y:S02]  /*0480*/  IADD3 R7, P0, PT, R13, R12, RZ ;  /* 0x0000000c0d077210 */ /* 0x000fe40007f1e0ff */
[----:B------:R-:W-:Y:S02]  /*0490*/  LOP3.LUT R12, R12, R10, RZ, 0x3c, !PT ;  /* 0x0000000a0c0c7212 */ /* 0x000fe400078e3cff */
[----:B------:R-:W-:Y:S01]  /*04a0*/  LOP3.LUT R15, R11, R9, RZ, 0x3c, !PT ;  /* 0x000000090b0f7212 */ /* 0x000fe200078e3cff */
[----:B------:R-:W-:Y:S01]  /*04b0*/  IMAD.X R11, R16, 0x1, R11, P0 ;  /* 0x00000001100b7824 */ /* 0x000fe200000e060b */
[----:B------:R-:W-:Y:S02]  /*04c0*/  IADD3 R14, P0, PT, R12, R17, RZ ;  /* 0x000000110c0e7210 */ /* 0x000fe40007f1e0ff */
[----:B------:R-:W-:Y:S02]  /*04d0*/  SHF.L.W.U32.HI R9, R15, 0x15, R12 ;  /* 0x000000150f097819 */ /* 0x000fe40000010e0c */
[----:B------:R-:W-:-:S02]  /*04e0*/  SHF.L.W.U32.HI R8, R13, 0x11, R16 ;  /* 0x000000110d087819 */ /* 0x000fc40000010e10 */
[----:B------:R-:W-:Y:S01]  /*04f0*/  SHF.L.W.U32.HI R10, R16, 0x11, R13 ;  /* 0x00000011100a7819 */ /* 0x000fe20000010e0d */
[----:B------:R-:W-:Y:S01]  /*0500*/  IMAD.X R13, R15, 0x1, R6, P0 ;  /* 0x000000010f0d7824 */ /* 0x000fe200000e0606 */
[----:B------:R-:W-:Y:S02]  /*0510*/  SHF.L.W.U32.HI R6, R12, 0x15, R15 ;  /* 0x000000150c067819 */ /* 0x000fe40000010e0f */
[----:B------:R-:W-:Y:S02]  /*0520*/  LOP3.LUT R12, R14, R9, RZ, 0x3c, !PT ;  /* 0x000000090e0c7212 */ /* 0x000fe400078e3cff */
[----:B------:R-:W-:Y:S02]  /*0530*/  LOP3.LUT R10, R10, R7, RZ, 0x3c, !PT ;  /* 0x000000070a0a7212 */ /* 0x000fe400078e3cff */
[----:B------:R-:W-:Y:S02]  /*0540*/  LOP3.LUT R9, R14, R5, RZ, 0x3c, !PT ;  /* 0x000000050e097212 */ /* 0x000fe400078e3cff */
[----:B------:R-:W-:-:S02]  /*0550*/  LOP3.LUT R15, R13, R6, RZ, 0x3c, !PT ;  /* 0x000000060d0f7212 */ /* 0x000fc400078e3cff */
[----:B------:R-:W-:Y:S02]  /*0560*/  LOP3.LUT R17, R8, R11, RZ, 0x3c, !PT ;  /* 0x0000000b08117212 */ /* 0x000fe400078e3cff */
[----:B------:R-:W-:Y:S02]  /*0570*/  LOP3.LUT R13, R13, R4, RZ, 0x3c, !PT ;  /* 0x000000040d0d7212 */ /* 0x000fe400078e3cff */
[----:B------:R-:W-:Y:S02]  /*0580*/  IADD3 R6, P0, PT, R9, R10, RZ ;  /* 0x0000000a09067210 */ /* 0x000fe40007f1e0ff */
[----:B------:R-:W-:Y:S02]  /*0590*/  LOP3.LUT R11, R11, 0xff, RZ, 0x3c, !PT ;  /* 0x000000ff0b0b7812 */ /* 0x000fe400078e3cff */
[----:B------:R-:W-:Y:S01]  /*05a0*/  SHF.L.W.U32.HI R9, R17, 0xd, R10 ;  /* 0x0000000d11097819 */ /* 0x000fe20000010e0a */
[----:B------:R-:W-:Y:S01]  /*05b0*/  IMAD.X R13, R13, 0x1, R17, P0 ;  /* 0x000000010d0d7824 */ /* 0x000fe200000e0611 */
[----:B------:R-:W-:-:S02]  /*05c0*/  IADD3 R11, P0, PT, R11, R12, RZ ;  /* 0x0000000c0b0b7210 */ /* 0x000fc40007f1e0ff */
[----:B------:R-:W-:Y:S02]  /*05d0*/  SHF.L.W.U32.HI R8, R10, 0xd, R17 ;  /* 0x0000000d0a087819 */ /* 0x000fe40000010e11 */
[C---:B------:R-:W-:Y:S01]  /*05e0*/  SHF.L.W.U32.HI R10, R15.reuse, 0x10, R12 ;  /* 0x000000100f0a7819 */ /* 0x040fe20000010e0c */
[----:B------:R-:W-:Y:S01]  /*05f0*/  IMAD.X R16, R15, 0x1, R7, P0 ;  /* 0x000000010f107824 */ /* 0x000fe200000e0607 */
[----:B------:R-:W-:Y:S02]  /*0600*/  LOP3.LUT R14, R6, R9, RZ, 0x3c, !PT ;  /* 0x00000009060e7212 */ /* 0x000fe400078e3cff */
[----:B------:R-:W-:Y:S02]  /*0610*/  SHF.L.W.U32.HI R9, R12, 0x10, R15 ;  /* 0x000000100c097819 */ /* 0x000fe40000010e0f */
[----:B------:R-:W-:Y:S02]  /*0620*/  LOP3.LUT R12, R11, R10, RZ, 0x3c, !PT ;  /* 0x0000000a0b0c7212 */ /* 0x000fe400078e3cff */
[----:B------:R-:W-:-:S02]  /*0630*/  LOP3.LUT R15, R13, R8, RZ, 0x3c, !PT ;  /* 0x000000080d0f7212 */ /* 0x000fc400078e3cff */
[----:B------:R-:W-:Y:S02]  /*0640*/  IADD3 R7, P0, PT, R14, R11, RZ ;  /* 0x0000000b0e077210 */ /* 0x000fe40007f1e0ff */
        /* <DEDUP_REMOVED lines=12> */
[----:B------:R-:W-:-:S02]  /*0710*/  LOP3.LUT R17, R14, R9, RZ, 0x3c, !PT ;  /* 0x000000090e117212 */ /* 0x000fc400078e3cff */
[C---:B------:R-:W-:Y:S02]  /*0720*/  SHF.L.W.U32.HI R9, R15.reuse, 0xd, R10 ;  /* 0x0000000d0f097819 */ /* 0x040fe40000010e0a */
[----:B------:R-:W-:Y:S01]  /*0730*/  SHF.L.W.U32.HI R8, R10, 0xd, R15 ;  /* 0x0000000d0a087819 */ /* 0x000fe20000010e0f */
[----:B------:R-:W-:Y:S01]  /*0740*/  IMAD.X R15, R15, 0x1, R14, P0 ;  /* 0x000000010f0f7824 */ /* 0x000fe200000e060e */
[----:B------:R-:W-:Y:S02]  /*0750*/  IADD3 R11, P0, PT, R12, R13, RZ ;  /* 0x0000000d0c0b7210 */ /* 0x000fe40007f1e0ff */
[C---:B------:R-:W-:Y:S02]  /*0760*/  SHF.L.W.U32.HI R10, R17.reuse, 0x10, R12 ;  /* 0x00000010110a7819 */ /* 0x040fe40000010e0c */
[----:B------:R-:W-:Y:S02]  /*0770*/  LOP3.LUT R13, R6, R9, RZ, 0x3c, !PT ;  /* 0x00000009060d7212 */ /* 0x000fe400078e3cff */
[----:B------:R-:W-:Y:S01]  /*0780*/  SHF.L.W.U32.HI R9, R12, 0x10, R17 ;  /* 0x000000100c097819 */ /* 0x000fe20000010e11 */
[----:B------:R-:W-:Y:S01]  /*0790*/  IMAD.X R17, R17, 0x1, R7, P0 ;  /* 0x0000000111117824 */ /* 0x000fe200000e0607 */
[----:B------:R-:W-:-:S02]  /*07a0*/  LOP3.LUT R12, R11, R10, RZ, 0x3c, !PT ;  /* 0x0000000a0b0c7212 */ /* 0x000fc400078e3cff */
[----:B------:R-:W-:Y:S02]  /*07b0*/  LOP3.LUT R8, R15, R8, RZ, 0x3c, !PT ;  /* 0x000000080f087212 */ /* 0x000fe400078e3cff */
        /* <DEDUP_REMOVED lines=19> */
[----:B------:R-:W-:Y:S01]  /*08f0*/  LOP3.LUT R14, R6, R9, RZ, 0x3c, !PT ;  /* 0x00000009060e7212 */ /* 0x000fe200078e3cff */
        /* <DEDUP_REMOVED lines=17> */
[----:B------:R-:W-:Y:S02]  /*0a10*/  LOP3.LUT R15, R14, R9, RZ, 0x3c, !PT ;  /* 0x000000090e0f7212 */ /* 0x000fe400078e3cff */
[C---:B------:R-:W-:Y:S02]  /*0a20*/  SHF.L.W.U32.HI R9, R17.reuse, 0xd, R10 ;  /* 0x0000000d11097819 */ /* 0x040fe40000010e0a */
[----:B------:R-:W-:Y:S01]  /*0a30*/  SHF.L.W.U32.HI R8, R10, 0xd, R17 ;  /* 0x0000000d0a087819 */ /* 0x000fe20000010e11 */
[----:B------:R-:W-:Y:S01]  /*0a40*/  IMAD.X R17, R17, 0x1, R14, P0 ;  /* 0x0000000111117824 */ /* 0x000fe200000e060e */
[----:B------:R-:W-:Y:S02]  /*0a50*/  IADD3 R13, P0, PT, R12, R13, RZ ;  /* 0x0000000d0c0d7210 */ /* 0x000fe40007f1e0ff */
[----:B------:R-:W-:-:S02]  /*0a60*/  SHF.L.W.U32.HI R10, R15, 0x10, R12 ;  /* 0x000000100f0a7819 */ /* 0x000fc40000010e0c */
[----:B------:R-:W-:Y:S02]  /*0a70*/  LOP3.LUT R11, R6, R9, RZ, 0x3c, !PT ;  /* 0x00000009060b7212 */ /* 0x000fe400078e3cff */
[----:B------:R-:W-:Y:S01]  /*0a80*/  SHF.L.W.U32.HI R9, R12, 0x10, R15 ;  /* 0x000000100c097819 */ /* 0x000fe20000010e0f */
[----:B------:R-:W-:Y:S01]  /*0a90*/  IMAD.X R15, R15, 0x1, R7, P0 ;  /* 0x000000010f0f7824 */ /* 0x000fe200000e0607 */
[----:B------:R-:W-:Y:S02]  /*0aa0*/  LOP3.LUT R12, R13, R10, RZ, 0x3c, !PT ;  /* 0x0000000a0d0c7212 */ /* 0x000fe400078e3cff */
[----:B------:R-:W-:Y:S02]  /*0ab0*/  LOP3.LUT R14, R17, R8, RZ, 0x3c, !PT ;  /* 0x00000008110e7212 */ /* 0x000fe400078e3cff */
[----:B------:R-:W-:Y:S02]  /*0ac0*/  IADD3 R7, P0, PT, R11, R13, RZ ;  /* 0x0000000d0b077210 */ /* 0x000fe40007f1e0ff */
[----:B------:R-:W-:-:S02]  /*0ad0*/  LOP3.LUT R13, R15, R9, RZ, 0x3c, !PT ;  /* 0x000000090f0d7212 */ /* 0x000fc400078e3cff */
[----:B------:R-:W-:Y:S01]  /*0ae0*/  IADD3 R17, P1, PT, R12, R17, RZ ;  /* 0x000000110c117210 */ /* 0x000fe20007f3e0ff */
[C---:B------:R-:W-:Y:S01]  /*0af0*/  IMAD.X R8, R14.reuse, 0x1, R15, P0 ;  /* 0x000000010e087824 */ /* 0x040fe200000e060f */
[----:B------:R-:W-:Y:S02]  /*0b00*/  SHF.L.W.U32.HI R9, R11, 0x11, R14 ;  /* 0x000000110b097819 */ /* 0x000fe40000010e0e */
[----:B------:R-:W-:Y:S01]  /*0b10*/  SHF.L.W.U32.HI R10, R14, 0x11, R11 ;  /* 0x000000110e0a7819 */ /* 0x000fe20000010e0b */
[C---:B------:R-:W-:Y:S01]  /*0b20*/  IMAD.X R19, R13.reuse, 0x1, R6, P1 ;  /* 0x000000010d137824 */ /* 0x040fe200008e0606 */
        /* <DEDUP_REMOVED lines=16> */
[----:B------:R-:W1:Y:S01]  /*0c30*/  S2UR UR7, SR_CgaCtaId ;  /* 0x00000000000779c3 */ /* 0x000e620000008800 */
[----:B------:R-:W-:Y:S01]  /*0c40*/  UMOV UR5, 0x400 ;  /* 0x0000040000057882 */ /* 0x000fe20000000000 */
[----:B------:R-:W-:Y:S01]  /*0c50*/  IMAD.MOV.U32 R0, RZ, RZ, RZ ;  /* 0x000000ffff007224 */ /* 0x000fe200078e00ff */
[----:B------:R-:W-:Y:S01]  /*0c60*/  UIADD3 UR6, UPT, UPT, UR5, 0x2000, URZ ;  /* 0x0000200005067890 */ /* 0x000fe2000fffe0ff */
[----:B------:R-:W2:Y:S04]  /*0c70*/  LDCU.64 UR10, c[0x0][0x388] ;  /* 0x00007100ff0a77ac */ /* 0x000ea80008000a00 */
[----:B------:R-:W3:Y:S01]  /*0c80*/  LDC.64 R22, c[0x0][0x380] ;  /* 0x0000e000ff167b82 */ /* 0x000ee20000000a00 */
[----:B-1----:R-:W-:-:S02]  /*0c90*/  ULEA UR5, UR7, UR5, 0x18 ;  /* 0x0000000507057291 */ /* 0x002fc4000f8ec0ff */
[----:B0-2---:R-:W-:-:S12]  /*0ca0*/  ULEA UR6, UR7, UR6, 0x18 ;  /* 0x0000000607067291 */ /* 0x005fd8000f8ec0ff */
.L_x_122:
[C---:B0-----:R-:W-:Y:S01]  /*0cb0*/  IMAD R6, R0.reuse, 0x8, R1 ;  /* 0x0000000800067824 */ /* 0x041fe200078e0201 */
[----:B------:R-:W-:Y:S06]  /*0cc0*/  BAR.SYNC.DEFER_BLOCKING 0x0 ;  /* 0x0000000000007b1d */ /* 0x000fec0000010000 */
[----:B------:R-:W2:Y:S01]  /*0cd0*/  LDL.64 R4, [R6] ;  /* 0x0000000006047983 */ /* 0x000ea20000100a00 */
[----:B------:R-:W-:Y:S01]  /*0ce0*/  IMAD.MOV.U32 R28, RZ, RZ, 0x1 ;  /* 0x00000001ff1c7424 */ /* 0x000fe200078e00ff */
[----:B------:R-:W-:-:S13]  /*0cf0*/  ISETP.NE.AND P1, PT, R0, 0x3e, PT ;  /* 0x0000003e0000780c */ /* 0x000fda0003f25270 */
[----:B-----5:R0:W5:Y:S01]  /*0d00*/  @P1 LDL.64 R24, [R6+0x8] ;  /* 0x0000080006181983 */ /* 0x0201620000100a00 */
[----:B------:R-:W-:Y:S01]  /*0d10*/  BSSY.RECONVERGENT B0, `(.L_x_118) ;  /* 0x000002d000007945 */ /* 0x000fe20003800200 */
[----:B--2---:R-:W-:-:S05]  /*0d20*/  LOP3.LUT R4, R4, R20, RZ, 0x3c, !PT ;  /* 0x0000001404047212 */ /* 0x004fca00078e3cff */
[C---:B------:R-:W-:Y:S02]  /*0d30*/  IMAD.SHL.U32 R7, R4.reuse, 0x4, RZ ;  /* 0x0000000404077824 */ /* 0x040fe400078e00ff */
[----:B0-----:R-:W-:-:S03]  /*0d40*/  IMAD.SHL.U32 R6, R4, 0x80, RZ ;  /* 0x0000008004067824 */ /* 0x001fc600078e00ff */
[----:B------:R-:W-:Y:S02]  /*0d50*/  LOP3.LUT R9, R7, 0xfc, RZ, 0xc0, !PT ;  /* 0x000000fc07097812 */ /* 0x000fe400078ec0ff */
[----:B------:R-:W-:-:S03]  /*0d60*/  LOP3.LUT R6, R6, 0x1f80, RZ, 0xc0, !PT ;  /* 0x00001f8006067812 */ /* 0x000fc600078ec0ff */
[----:B------:R-:W0:Y:S02]  /*0d70*/  ATOMS.ADD R8, [R9+UR6], R28 ;  /* 0x0000001c0908798c */ /* 0x000e240008000006 */
[----:B------:R-:W-:Y:S01]  /*0d80*/  VIADD R10, R6, UR5 ;  /* 0x00000005060a7c36 */ /* 0x000fe20008000000 */
[----:B------:R-:W-:Y:S02]  /*0d90*/  LOP3.LUT R6, R4, 0x1fffffff, RZ, 0xc0, !PT ;  /* 0x1fffffff04067812 */ /* 0x000fe400078ec0ff */
[----:B0-----:R-:W-:-:S04]  /*0da0*/  SHF.R.S32.HI R7, RZ, 0x1f, R8 ;  /* 0x0000001fff077819 */ /* 0x001fc80000011408 */
[----:B------:R-:W-:-:S04]  /*0db0*/  LEA.HI R7, R7, R8, RZ, 0x4 ;  /* 0x0000000807077211 */ /* 0x000fc800078f20ff */
[----:B------:R-:W-:-:S05]  /*0dc0*/  LOP3.LUT R7, R7, 0xfffffff0, RZ, 0xc0, !PT ;  /* 0xfffffff007077812 */ /* 0x000fca00078ec0ff */
[----:B------:R-:W-:-:S05]  /*0dd0*/  IMAD.IADD R29, R8, 0x1, -R7 ;  /* 0x00000001081d7824 */ /* 0x000fca00078e0a07 */
[----:B------:R-:W-:-:S04]  /*0de0*/  LOP3.LUT R7, R29, 0x8, RZ, 0xfc, !PT ;  /* 0x000000081d077812 */ /* 0x000fc800078efcff */
[----:B------:R-:W-:Y:S02]  /*0df0*/  ISETP.NE.AND P0, PT, R7, 0x8, PT ;  /* 0x000000080700780c */ /* 0x000fe40003f05270 */
[----:B------:R-:W-:Y:S01]  /*0e00*/  LOP3.LUT R7, R5, 0x1fffffff, R21, 0x48, !PT ;  /* 0x1fffffff05077812 */ /* 0x000fe200078e4815 */
[----:B------:R-:W-:Y:S01]  /*0e10*/  IMAD R5, R29, 0x8, R10 ;  /* 0x000000081d057824 */ /* 0x000fe200078e020a */
[----:B------:R-:W-:-:S04]  /*0e20*/  ISETP.LT.OR P0, PT, R8, 0x1, P0 ;  /* 0x000000010800780c */ /* 0x000fc80000701670 */
[----:B------:R0:W-:Y:S01]  /*0e30*/  STS.64 [R5], R6 ;  /* 0x0000000605007388 */ /* 0x0001e20000000a00 */
[----:B------:R-:W-:Y:S08]  /*0e40*/  BAR.SYNC.DEFER_BLOCKING 0x0 ;  /* 0x0000000000007b1d */ /* 0x000ff00000010000 */
[----:B------:R-:W-:Y:S05]  /*0e50*/  @P0 BRA `(.L_x_119) ;  /* 0x0000000000600947 */ /* 0x000fea0003800000 */
[----:B0-----:R-:W-:Y:S01]  /*0e60*/  IADD3 R6, P0, PT, R9, UR10, RZ ;  /* 0x0000000a09067c10 */ /* 0x001fe2000ff1e0ff */
[----:B------:R-:W-:-:S04]  /*0e70*/  IMAD.MOV.U32 R9, RZ, RZ, 0x8 ;  /* 0x00000008ff097424 */ /* 0x000fc800078e00ff */
[----:B------:R-:W-:-:S05]  /*0e80*/  IMAD.X R7, RZ, RZ, UR11, P0 ;  /* 0x0000000bff077e24 */ /* 0x000fca00080e06ff */
[----:B------:R0:W2:Y:S01]  /*0e90*/  ATOMG.E.ADD.STRONG.GPU PT, R6, desc[UR8][R6.64], R9 ;  /* 0x80000009060679a8 */ /* 0x0000a200081ef108 */
[----:B------:R-:W-:Y:S01]  /*0ea0*/  LOP3.LUT R5, R4, 0x3f, RZ, 0xc0, !PT ;  /* 0x0000003f04057812 */ /* 0x000fe200078ec0ff */
[----:B------:R-:W-:-:S05]  /*0eb0*/  IMAD R29, R29, -0x8, R10 ;  /* 0xfffffff81d1d7824 */ /* 0x000fca00078e020a */
[----:B------:R-:W-:Y:S04]  /*0ec0*/  ATOMS.EXCH.64 R12, [R29+0x40], RZ ;  /* 0x000040ff1d0c738c */ /* 0x000fe80004000400 */
[----:B------:R-:W1:Y:S04]  /*0ed0*/  ATOMS.EXCH.64 R14, [R29+0x48], RZ ;  /* 0x000048ff1d0e738c */ /* 0x000e680004000400 */
[----:B0-----:R-:W-:Y:S04]  /*0ee0*/  ATOMS.EXCH.64 R8, [R29+0x50], RZ ;  /* 0x000050ff1d08738c */ /* 0x001fe80004000400 */
[----:B------:R-:W0:Y:S01]  /*0ef0*/  ATOMS.EXCH.64 R10, [R29+0x58], RZ ;  /* 0x000058ff1d0a738c */ /* 0x000e220004000400 */
[----:B--2---:R-:W-:-:S05]  /*0f00*/  VIMNMX R4, PT, PT, R6, 0x80fff8, PT ;  /* 0x0080fff806047848 */ /* 0x004fca0003fe0100 */
[----:B------:R-:W-:-:S05]  /*0f10*/  IMAD R4, R5, 0x810000, R4 ;  /* 0x0081000005047824 */ /* 0x000fca00078e0204 */
[----:B------:R-:W-:-:S04]  /*0f20*/  SHF.R.S32.HI R5, RZ, 0x1f, R4 ;  /* 0x0000001fff057819 */ /* 0x000fc80000011404 */
[----:B------:R-:W-:-:S04]  /*0f30*/  LEA.HI R5, R5, R4, RZ, 0x2 ;  /* 0x0000000405057211 */ /* 0x000fc800078f10ff */
[----:B------:R-:W-:-:S05]  /*0f40*/  SHF.R.S32.HI R5, RZ, 0x2, R5 ;  /* 0x00000002ff057819 */ /* 0x000fca0000011405 */
[----:B---3--:R-:W-:Y:S02]  /*0f50*/  IMAD.WIDE R26, R5, 0x20, R22 ;  /* 0x00000020051a7825 */ /* 0x008fe400078e0216 */
[----:B------:R-:W-:Y:S04]  /*0f60*/  ATOMS.EXCH.64 R4, [R29+0x60], RZ ;  /* 0x000060ff1d04738c */ /* 0x000fe80004000400 */
[----:B------:R-:W2:Y:S04]  /*0f70*/  ATOMS.EXCH.64 R6, [R29+0x68], RZ ;  /* 0x000068ff1d06738c */ /* 0x000ea80004000400 */
[----:B------:R-:W-:Y:S04]  /*0f80*/  ATOMS.EXCH.64 R16, [R29+0x70], RZ ;  /* 0x000070ff1d10738c */ /* 0x000fe80004000400 */
[----:B------:R-:W3:Y:S04]  /*0f90*/  ATOMS.EXCH.64 R18, [R29+0x78], RZ ;  /* 0x000078ff1d12738c */ /* 0x000ee80004000400 */
[----:B-1----:R1:W-:Y:S04]  /*0fa0*/  STG.E.128 desc[UR8][R26.64], R12 ;  /* 0x0000000c1a007986 */ /* 0x0023e8000c101d08 */
[----:B0-----:R1:W-:Y:S04]  /*0fb0*/  STG.E.128 desc[UR8][R26.64+0x10], R8 ;  /* 0x000010081a007986 */ /* 0x0013e8000c101d08 */
[----:B--2---:R1:W-:Y:S04]  /*0fc0*/  STG.E.128 desc[UR8][R26.64+0x20], R4 ;  /* 0x000020041a007986 */ /* 0x0043e8000c101d08 */
[----:B---3--:R1:W-:Y:S02]  /*0fd0*/  STG.E.128 desc[UR8][R26.64+0x30], R16 ;  /* 0x000030101a007986 */ /* 0x0083e4000c101d08 */
.L_x_119:
[----:B------:R-:W-:Y:S05]  /*0fe0*/  BSYNC.RECONVERGENT B0 ;  /* 0x0000000000007941 */ /* 0x000fea0003800200 */
.L_x_118:
[----:B------:R-:W2:Y:S08]  /*0ff0*/  S2UR UR7, SR_CgaCtaId ;  /* 0x00000000000779c3 */ /* 0x000eb00000008800 */
[----:B------:R-:W-:Y:S01]  /*1000*/  BAR.SYNC.DEFER_BLOCKING 0x0 ;  /* 0x0000000000007b1d */ /* 0x000fe20000010000 */
[----:B-1----:R-:W-:Y:S01]  /*1010*/  IMAD.MOV.U32 R4, RZ, RZ, R20 ;  /* 0x000000ffff047224 */ /* 0x002fe200078e0014 */
[----:B-----5:R-:W-:Y:S01]  /*1020*/  @P1 LOP3.LUT R4, R24, R20, RZ, 0x3c, !PT ;  /* 0x0000001418041212 */ /* 0x020fe200078e3cff */
[----:B------:R-:W-:Y:S01]  /*1030*/  IMAD.MOV.U32 R8, RZ, RZ, R21 ;  /* 0x000000ffff087224 */ /* 0x000fe200078e0015 */
[----:B------:R-:W-:-:S02]  /*1040*/  @P1 LOP3.LUT R8, R25, R21, RZ, 0x3c, !PT ;  /* 0x0000001519081212 */ /* 0x000fc400078e3cff */
[----:B------:R-:W-:Y:S01]  /*1050*/  UMOV UR5, 0x400 ;  /* 0x0000040000057882 */ /* 0x000fe20000000000 */
[C---:B0-----:R-:W-:Y:S01]  /*1060*/  IMAD.SHL.U32 R5, R4.reuse, 0x4, RZ ;  /* 0x0000000404057824 */ /* 0x041fe200078e00ff */
[----:B------:R-:W-:Y:S01]  /*1070*/  UIADD3 UR6, UPT, UPT, UR5, 0x2000, URZ ;  /* 0x0000200005067890 */ /* 0x000fe2000fffe0ff */
[----:B------:R-:W-:Y:S01]  /*1080*/  IMAD.SHL.U32 R6, R4, 0x80, RZ ;  /* 0x0000008004067824 */ /* 0x000fe200078e00ff */
[----:B------:R-:W-:Y:S02]  /*1090*/  BSSY.RECONVERGENT B0, `(.L_x_120) ;  /* 0x000002c000007945 */ /* 0x000fe40003800200 */
[----:B------:R-:W-:Y:S02]  /*10a0*/  LOP3.LUT R5, R5, 0xfc, RZ, 0xc0, !PT ;  /* 0x000000fc05057812 */ /* 0x000fe400078ec0ff */
[----:B------:R-:W-:Y:S01]  /*10b0*/  LOP3.LUT R6, R6, 0x1f80, RZ, 0xc0, !PT ;  /* 0x00001f8006067812 */ /* 0x000fe200078ec0ff */
[----:B--2---:R-:W-:Y:S02]  /*10c0*/  ULEA UR6, UR7, UR6, 0x18 ;  /* 0x0000000607067291 */ /* 0x004fe4000f8ec0ff */
[----:B------:R-:W-:-:S06]  /*10d0*/  ULEA UR5, UR7, UR5, 0x18 ;  /* 0x0000000507057291 */ /* 0x000fcc000f8ec0ff */
[----:B------:R-:W-:Y:S01]  /*10e0*/  VIADD R11, R6, UR5 ;  /* 0x00000005060b7c36 */ /* 0x000fe20008000000 */
[----:B------:R-:W0:Y:S01]  /*10f0*/  ATOMS.ADD R28, [R5+UR6], R28 ;  /* 0x0000001c051c798c */ /* 0x000e220008000006 */
[----:B------:R-:W-:Y:S02]  /*1100*/  LOP3.LUT R6, R4, 0x1fffffff, RZ, 0xc0, !PT ;  /* 0x1fffffff04067812 */ /* 0x000fe400078ec0ff */
[----:B0-----:R-:W-:-:S04]  /*1110*/  SHF.R.S32.HI R7, RZ, 0x1f, R28 ;  /* 0x0000001fff077819 */ /* 0x001fc8000001141c */
[----:B------:R-:W-:-:S04]  /*1120*/  LEA.HI R7, R7, R28, RZ, 0x4 ;  /* 0x0000001c07077211 */ /* 0x000fc800078f20ff */
[----:B------:R-:W-:-:S05]  /*1130*/  LOP3.LUT R7, R7, 0xfffffff0, RZ, 0xc0, !PT ;  /* 0xfffffff007077812 */ /* 0x000fca00078ec0ff */
[----:B------:R-:W-:Y:S01]  /*1140*/  IMAD.IADD R26, R28, 0x1, -R7 ;  /* 0x000000011c1a7824 */ /* 0x000fe200078e0a07 */
[----:B------:R-:W-:-:S03]  /*1150*/  LOP3.LUT R7, R8, 0x1fffffff, RZ, 0xc0, !PT ;  /* 0x1fffffff08077812 */ /* 0x000fc600078ec0ff */
[C---:B------:R-:W-:Y:S01]  /*1160*/  IMAD R9, R26.reuse, 0x8, R11 ;  /* 0x000000081a097824 */ /* 0x040fe200078e020b */
[----:B------:R-:W-:-:S04]  /*1170*/  LOP3.LUT R8, R26, 0x8, RZ, 0xfc, !PT ;  /* 0x000000081a087812 */ /* 0x000fc800078efcff */
[----:B------:R-:W-:Y:S01]  /*1180*/  ISETP.NE.AND P0, PT, R8, 0x8, PT ;  /* 0x000000080800780c */ /* 0x000fe20003f05270 */
[----:B------:R0:W-:Y:S01]  /*1190*/  STS.64 [R9], R6 ;  /* 0x0000000609007388 */ /* 0x0001e20000000a00 */
[----:B------:R-:W-:Y:S02]  /*11a0*/  BAR.SYNC.DEFER_BLOCKING 0x0 ;  /* 0x0000000000007b1d */ /* 0x000fe40000010000 */
[----:B------:R-:W-:-:S13]  /*11b0*/  ISETP.LT.OR P0, PT, R28, 0x1, P0 ;  /* 0x000000011c00780c */ /* 0x000fda0000701670 */
[----:B0-----:R-:W-:Y:S05]  /*11c0*/  @P0 BRA `(.L_x_121) ;  /* 0x0000000000600947 */ /* 0x001fea0003800000 */
[----:B------:R-:W-:Y:S01]  /*11d0*/  IADD3 R16, P0, PT, R5, UR10, RZ ;  /* 0x0000000a05107c10 */ /* 0x000fe2000ff1e0ff */
[----:B------:R-:W-:-:S04]  /*11e0*/  IMAD.MOV.U32 R19, RZ, RZ, 0x8 ;  /* 0x00000008ff137424 */ /* 0x000fc800078e00ff */
[----:B------:R-:W-:-:S05]  /*11f0*/  IMAD.X R17, RZ, RZ, UR11, P0 ;  /* 0x0000000bff117e24 */ /* 0x000fca00080e06ff */
[----:B------:R-:W2:Y:S01]  /*1200*/  ATOMG.E.ADD.STRONG.GPU PT, R16, desc[UR8][R16.64], R19 ;  /* 0x80000013101079a8 */ /* 0x000ea200081ef108 */
[----:B------:R-:W-:Y:S01]  /*1210*/  IMAD R26, R26, -0x8, R11 ;  /* 0xfffffff81a1a7824 */ /* 0x000fe200078e020b */
[----:B------:R-:W-:-:S04]  /*1220*/  LOP3.LUT R13, R4, 0x3f, RZ, 0xc0, !PT ;  /* 0x0000003f040d7812 */ /* 0x000fc800078ec0ff */
[----:B------:R-:W-:Y:S04]  /*1230*/  ATOMS.EXCH.64 R4, [R26+0x40], RZ ;  /* 0x000040ff1a04738c */ /* 0x000fe80004000400 */
[----:B------:R-:W0:Y:S04]  /*1240*/  ATOMS.EXCH.64 R6, [R26+0x48], RZ ;  /* 0x000048ff1a06738c */ /* 0x000e280004000400 */
[----:B------:R-:W-:Y:S04]  /*1250*/  ATOMS.EXCH.64 R8, [R26+0x50], RZ ;  /* 0x000050ff1a08738c */ /* 0x000fe80004000400 */
[----:B------:R-:W1:Y:S01]  /*1260*/  ATOMS.EXCH.64 R10, [R26+0x58], RZ ;  /* 0x000058ff1a0a738c */ /* 0x000e620004000400 */
[----:B--2---:R-:W-:-:S05]  /*1270*/  VIMNMX R12, PT, PT, R16, 0x80fff8, PT ;  /* 0x0080fff8100c7848 */ /* 0x004fca0003fe0100 */
[----:B------:R-:W-:Y:S02]  /*1280*/  IMAD R24, R13, 0x810000, R12 ;  /* 0x008100000d187824 */ /* 0x000fe400078e020c */
[----:B------:R-:W-:Y:S03]  /*1290*/  ATOMS.EXCH.64 R12, [R26+0x60], RZ ;  /* 0x000060ff1a0c738c */ /* 0x000fe60004000400 */
[----:B------:R-:W-:Y:S01]  /*12a0*/  SHF.R.S32.HI R25, RZ, 0x1f, R24 ;  /* 0x0000001fff197819 */ /* 0x000fe20000011418 */
[----:B------:R-:W2:Y:S03]  /*12b0*/  ATOMS.EXCH.64 R14, [R26+0x68], RZ ;  /* 0x000068ff1a0e738c */ /* 0x000ea60004000400 */
[----:B------:R-:W-:Y:S01]  /*12c0*/  LEA.HI R25, R25, R24, RZ, 0x2 ;  /* 0x0000001819197211 */ /* 0x000fe200078f10ff */
[----:B------:R-:W-:Y:S03]  /*12d0*/  ATOMS.EXCH.64 R16, [R26+0x70], RZ ;  /* 0x000070ff1a10738c */ /* 0x000fe60004000400 */
[----:B------:R-:W-:Y:S01]  /*12e0*/  SHF.R.S32.HI R25, RZ, 0x2, R25 ;  /* 0x00000002ff197819 */ /* 0x000fe20000011419 */
[----:B------:R-:W4:Y:S04]  /*12f0*/  ATOMS.EXCH.64 R18, [R26+0x78], RZ ;  /* 0x000078ff1a12738c */ /* 0x000f280004000400 */
[----:B---3--:R-:W-:-:S05]  /*1300*/  IMAD.WIDE R24, R25, 0x20, R22 ;  /* 0x0000002019187825 */ /* 0x008fca00078e0216 */
[----:B0-----:R0:W-:Y:S04]  /*1310*/  STG.E.128 desc[UR8][R24.64], R4 ;  /* 0x0000000418007986 */ /* 0x0011e8000c101d08 */
[----:B-1----:R0:W-:Y:S04]  /*1320*/  STG.E.128 desc[UR8][R24.64+0x10], R8 ;  /* 0x0000100818007986 */ /* 0x0021e8000c101d08 */
[----:B--2---:R0:W-:Y:S04]  /*1330*/  STG.E.128 desc[UR8][R24.64+0x20], R12 ;  /* 0x0000200c18007986 */ /* 0x0041e8000c101d08 */
[----:B----4-:R0:W-:Y:S02]  /*1340*/  STG.E.128 desc[UR8][R24.64+0x30], R16 ;  /* 0x0000301018007986 */ /* 0x0101e4000c101d08 */
.L_x_121:
[----:B------:R-:W-:Y:S05]  /*1350*/  BSYNC.RECONVERGENT B0 ;  /* 0x0000000000007941 */ /* 0x000fea0003800200 */
.L_x_120:
[----:B------:R-:W-:-:S05]  /*1360*/  VIADD R0, R0, 0x2 ;  /* 0x0000000200007836 */ /* 0x000fca0000000000 */
[----:B------:R-:W-:-:S13]  /*1370*/  ISETP.NE.AND P0, PT, R0, 0x40, PT ;  /* 0x000000400000780c */ /* 0x000fda0003f05270 */
[----:B------:R-:W-:Y:S05]  /*1380*/  @P0 BRA `(.L_x_122) ;  /* 0xfffffff800480947 */ /* 0x000fea000383ffff */
[----:B------:R-:W-:Y:S05]  /*1390*/  BRA.U !UP1, `(.L_x_123) ;  /* 0xffffffed09587547 */ /* 0x000fea000b83ffff */
[----:B------:R-:W-:Y:S01]  /*13a0*/  BAR.SYNC.DEFER_BLOCKING 0x0 ;  /* 0x0000000000007b1d */ /* 0x000fe20000010000 */
[----:B------:R-:W-:-:S13]  /*13b0*/  ISETP.GT.U32.AND P0, PT, R2, 0x3f, PT ;  /* 0x0000003f0200780c */ /* 0x000fda0003f04070 */
[----:B------:R-:W-:Y:S05]  /*13c0*/  @P0 EXIT ;  /* 0x000000000000094d */ /* 0x000fea0003800000 */
[----:B------:R-:W1:Y:S01]  /*13d0*/  LDC.64 R20, c[0x0][0x388] ;  /* 0x0000e200ff147b82 */ /* 0x000e620000000a00 */
[----:B------:R-:W-:Y:S02]  /*13e0*/  IMAD.MOV.U32 R3, RZ, RZ, 0x8 ;  /* 0x00000008ff037424 */ /* 0x000fe400078e00ff */
[----:B-1----:R-:W-:-:S05]  /*13f0*/  IMAD.WIDE.U32 R20, R2, 0x4, R20 ;  /* 0x0000000402147825 */ /* 0x002fca00078e0014 */
[----:B------:R1:W2:Y:S01]  /*1400*/  ATOMG.E.ADD.STRONG.GPU PT, R3, desc[UR8][R20.64], R3 ;  /* 0x80000003140379a8 */ /* 0x0002a200081ef108 */
[----:B---3--:R-:W-:-:S05]  /*1410*/  LEA R22, R2, UR6, 0x2 ;  /* 0x0000000602167c11 */ /* 0x008fca000f8e10ff */
[----:B------:R-:W0:Y:S01]  /*1420*/  LDS R0, [R22] ;  /* 0x0000000016007984 */ /* 0x000e220000000800 */
[----:B-1----:R-:W1:Y:S01]  /*1430*/  LDC.64 R20, c[0x0][0x380] ;  /* 0x0000e000ff147b82 */ /* 0x002e620000000a00 */
[----:B0-----:R-:W-:Y:S01]  /*1440*/  IMAD.SHL.U32 R4, R0, 0x8, RZ ;  /* 0x0000000800047824 */ /* 0x001fe200078e00ff */
[----:B------:R-:W-:-:S04]  /*1450*/  LEA R0, R2, UR5, 0x7 ;  /* 0x0000000502007c11 */ /* 0x000fc8000f8e38ff */
[----:B------:R-:W-:-:S05]  /*1460*/  LOP3.LUT R5, R4, 0x40, RZ, 0xc0, !PT ;  /* 0x0000004004057812 */ /* 0x000fca00078ec0ff */
[----:B------:R-:W-:-:S05]  /*1470*/  IMAD.IADD R0, R0, 0x1, R5 ;  /* 0x0000000100007824 */ /* 0x000fca00078e0205 */
[----:B------:R-:W0:Y:S04]  /*1480*/  LDS.128 R16, [R0] ;  /* 0x0000000000107984 */ /* 0x000e280000000c00 */
[----:B------:R-:W3:Y:S04]  /*1490*/  LDS.128 R12, [R0+0x10] ;  /* 0x00001000000c7984 */ /* 0x000ee80000000c00 */
[----:B------:R-:W4:Y:S04]  /*14a0*/  LDS.128 R8, [R0+0x20] ;  /* 0x0000200000087984 */ /* 0x000f280000000c00 */
[----:B------:R-:W5:Y:S01]  /*14b0*/  LDS.128 R4, [R0+0x30] ;  /* 0x0000300000047984 */ /* 0x000f620000000c00 */
[----:B--2---:R-:W-:-:S05]  /*14c0*/  VIMNMX R3, PT, PT, R3, 0x80fff8, PT ;  /* 0x0080fff803037848 */ /* 0x004fca0003fe0100 */
[----:B------:R-:W-:-:S05]  /*14d0*/  IMAD R3, R2, 0x810000, R3 ;  /* 0x0081000002037824 */ /* 0x000fca00078e0203 */
[----:B------:R-:W-:-:S05]  /*14e0*/  SHF.R.U32.HI R3, RZ, 0x2, R3 ;  /* 0x00000002ff037819 */ /* 0x000fca0000011603 */
[----:B-1----:R-:W-:-:S05]  /*14f0*/  IMAD.WIDE.U32 R2, R3, 0x20, R20 ;  /* 0x0000002003027825 */ /* 0x002fca00078e0014 */
[----:B0-----:R-:W-:Y:S04]  /*1500*/  STG.E.128 desc[UR8][R2.64], R16 ;  /* 0x0000001002007986 */ /* 0x001fe8000c101d08 */
[----:B---3--:R-:W-:Y:S04]  /*1510*/  STG.E.128 desc[UR8][R2.64+0x10], R12 ;  /* 0x0000100c02007986 */ /* 0x008fe8000c101d08 */
[----:B----4-:R-:W-:Y:S04]  /*1520*/  STG.E.128 desc[UR8][R2.64+0x20], R8 ;  /* 0x0000200802007986 */ /* 0x010fe8000c101d08 */
[----:B-----5:R-:W-:Y:S01]  /*1530*/  STG.E.128 desc[UR8][R2.64+0x30], R4 ;  /* 0x0000300402007986 */ /* 0x020fe2000c101d08 */
[----:B------:R-:W-:Y:S05]  /*1540*/  EXIT ;  /* 0x000000000000794d */ /* 0x000fea0003800000 */
.L_x_124:
        /* <DEDUP_REMOVED lines=11> */
.L_x_130:


//--------------------- .nv.shared.FluffyRecovery --------------------------
	.section	.nv.shared.FluffyRecovery,"aw",@nobits
	.sectionflags	@""
	.align	4
.nv.shared.FluffyRecovery:
	.zero		1192


//--------------------- .nv.shared.reserved.0     --------------------------
	.section	.nv.shared.reserved.0,"aw",@nobits
	.weak		__nv_reservedSMEM_offset_0_alias
	.size		__nv_reservedSMEM_offset_0_alias, 0, 64
	.other		__nv_reservedSMEM_offset_0_alias,@"STO_CUDA_RESERVED_SHARED STV_DEFAULT"
__nv_reservedSMEM_offset_0_alias:
	.zero		0
	.zero		64


//--------------------- .nv.shared.FluffyTail     --------------------------
	.section	.nv.shared.FluffyTail,"aw",@nobits
	.sectionflags	@""
	.align	4
.nv.shared.FluffyTail:
	.zero		1028


//--------------------- .nv.shared.FluffyRound_J  --------------------------
	.section	.nv.shared.FluffyRound_J,"aw",@nobits
	.sectionflags	@""
	.align	4
.nv.shared.FluffyRound_J:
	.zero		33792


//--------------------- .nv.shared.FluffyRound    --------------------------
	.section	.nv.shared.FluffyRound,"aw",@nobits
	.sectionflags	@""
	.align	4
.nv.shared.FluffyRound:
	.zero		33792


//--------------------- .nv.shared.FluffySeed2B   --------------------------
	.section	.nv.shared.FluffySeed2B,"aw",@nobits
	.sectionflags	@""
	.align	8
.nv.shared.FluffySeed2B:
	.zero		9472


//--------------------- .nv.shared.FluffySeed2A   --------------------------
	.section	.nv.shared.FluffySeed2A,"aw",@nobits
	.sectionflags	@""
	.align	8
.nv.shared.FluffySeed2A:
	.zero		9472


//--------------------- .nv.constant0.FluffyRecovery --------------------------
	.section	.nv.constant0.FluffyRecovery,"a",@progbits
	.sectionflags	@""
	.align	4
.nv.constant0.FluffyRecovery:
	.zero		904


//--------------------- .nv.constant0.FluffyTail  --------------------------
	.section	.nv.constant0.FluffyTail,"a",@progbits
	.sectionflags	@""
	.align	4
.nv.constant0.FluffyTail:
	.zero		928


//--------------------- .nv.constant0.FluffyRound_J --------------------------
	.section	.nv.constant0.FluffyRound_J,"a",@progbits
	.sectionflags	@""
	.align	4
.nv.constant0.FluffyRound_J:
	.zero		944


//--------------------- .nv.constant0.FluffyRound --------------------------
	.section	.nv.constant0.FluffyRound,"a",@progbits
	.sectionflags	@""
	.align	4
.nv.constant0.FluffyRound:
	.zero		936


//--------------------- .nv.constant0.FluffySeed2B --------------------------
	.section	.nv.constant0.FluffySeed2B,"a",@progbits
	.sectionflags	@""
	.align	4
.nv.constant0.FluffySeed2B:
	.zero		932


//--------------------- .nv.constant0.FluffySeed2A --------------------------
	.section	.nv.constant0.FluffySeed2A,"a",@progbits
	.sectionflags	@""
	.align	4
.nv.constant0.FluffySeed2A:
	.zero		912


//--------------------- SYMBOLS --------------------------

	.type		.nv.reservedSmem.offset0,@object
	.size		.nv.reservedSmem.offset0,0x4
	.type		.nv.reservedSmem.cap,@object
	.size		.nv.reservedSmem.cap,0x4
